//
// Generated by NVIDIA NVVM Compiler
//
// Compiler Build ID: CL-36424714
// Cuda compilation tools, release 13.0, V13.0.88
// Based on NVVM 20.0.0
//

.version 9.0
.target sm_100
.address_size 64

	// .globl	_Z23computeDivergenceKernelPfS_Phiii

.visible .entry _Z23computeDivergenceKernelPfS_Phiii(
	.param .u64 .ptr .align 1 _Z23computeDivergenceKernelPfS_Phiii_param_0,
	.param .u64 .ptr .align 1 _Z23computeDivergenceKernelPfS_Phiii_param_1,
	.param .u64 .ptr .align 1 _Z23computeDivergenceKernelPfS_Phiii_param_2,
	.param .u32 _Z23computeDivergenceKernelPfS_Phiii_param_3,
	.param .u32 _Z23computeDivergenceKernelPfS_Phiii_param_4,
	.param .u32 _Z23computeDivergenceKernelPfS_Phiii_param_5
)
{
	.reg .pred 	%p<36>;
	.reg .b16 	%rs<8>;
	.reg .b32 	%r<44>;
	.reg .b32 	%f<51>;
	.reg .b64 	%rd<39>;

	ld.param.u64 	%rd5, [_Z23computeDivergenceKernelPfS_Phiii_param_0];
	ld.param.u64 	%rd6, [_Z23computeDivergenceKernelPfS_Phiii_param_1];
	ld.param.u64 	%rd7, [_Z23computeDivergenceKernelPfS_Phiii_param_2];
	ld.param.u32 	%r12, [_Z23computeDivergenceKernelPfS_Phiii_param_3];
	ld.param.u32 	%r15, [_Z23computeDivergenceKernelPfS_Phiii_param_4];
	ld.param.u32 	%r14, [_Z23computeDivergenceKernelPfS_Phiii_param_5];
	cvta.to.global.u64 	%rd1, %rd5;
	cvta.to.global.u64 	%rd2, %rd6;
	cvta.to.global.u64 	%rd3, %rd7;
	mov.u32 	%r16, %ctaid.x;
	mov.u32 	%r17, %ntid.x;
	mov.u32 	%r18, %tid.x;
	mad.lo.s32 	%r1, %r16, %r17, %r18;
	mov.u32 	%r19, %ctaid.y;
	mov.u32 	%r20, %ntid.y;
	mov.u32 	%r21, %tid.y;
	mad.lo.s32 	%r22, %r19, %r20, %r21;
	mov.u32 	%r23, %ctaid.z;
	mov.u32 	%r24, %ntid.z;
	mov.u32 	%r25, %tid.z;
	mad.lo.s32 	%r3, %r23, %r24, %r25;
	setp.ge.s32 	%p1, %r1, %r12;
	setp.ge.s32 	%p2, %r22, %r15;
	or.pred  	%p3, %p1, %p2;
	setp.ge.s32 	%p4, %r3, %r14;
	or.pred  	%p5, %p3, %p4;
	@%p5 bra 	$L__BB0_28;
	mul.lo.s32 	%r4, %r15, %r3;
	add.s32 	%r5, %r4, %r22;
	mul.lo.s32 	%r6, %r5, %r12;
	add.s32 	%r7, %r6, %r1;
	cvt.s64.s32 	%rd8, %r7;
	add.s64 	%rd4, %rd3, %rd8;
	ld.global.u8 	%rs1, [%rd4];
	setp.eq.s16 	%p6, %rs1, 0;
	@%p6 bra 	$L__BB0_3;
	mul.wide.s32 	%rd9, %r7, 4;
	add.s64 	%rd10, %rd2, %rd9;
	mov.b32 	%r26, 0;
	st.global.u32 	[%rd10], %r26;
	bra.uni 	$L__BB0_28;
$L__BB0_3:
	add.s32 	%r27, %r12, -1;
	setp.ge.s32 	%p7, %r1, %r27;
	setp.lt.s32 	%p8, %r1, 1;
	mov.f32 	%f47, 0f00000000;
	or.pred  	%p9, %p8, %p7;
	mov.f32 	%f42, 0f00000000;
	@%p9 bra 	$L__BB0_11;
	add.s32 	%r28, %r1, 1;
	setp.ge.s32 	%p10, %r28, %r12;
	@%p10 bra 	$L__BB0_7;
	cvt.u64.u32 	%rd11, %r6;
	cvt.u64.u32 	%rd12, %r1;
	add.s64 	%rd13, %rd11, %rd12;
	add.s64 	%rd14, %rd3, %rd13;
	ld.global.u8 	%rs2, [%rd14+1];
	setp.ne.s16 	%p11, %rs2, 0;
	@%p11 bra 	$L__BB0_7;
	mad.lo.s32 	%r29, %r7, 3, 3;
	mul.wide.u32 	%rd15, %r29, 4;
	add.s64 	%rd16, %rd1, %rd15;
	ld.global.f32 	%f42, [%rd16];
$L__BB0_7:
	setp.gt.s32 	%p12, %r1, %r12;
	mov.f32 	%f43, 0f00000000;
	@%p12 bra 	$L__BB0_10;
	add.s32 	%r8, %r7, -1;
	cvt.u64.u32 	%rd17, %r8;
	add.s64 	%rd18, %rd3, %rd17;
	ld.global.u8 	%rs3, [%rd18];
	setp.ne.s16 	%p13, %rs3, 0;
	@%p13 bra 	$L__BB0_10;
	mul.lo.s32 	%r30, %r8, 3;
	mul.wide.u32 	%rd19, %r30, 4;
	add.s64 	%rd20, %rd1, %rd19;
	ld.global.f32 	%f43, [%rd20];
$L__BB0_10:
	sub.f32 	%f24, %f42, %f43;
	fma.rn.f32 	%f47, %f24, 0f41000000, 0f00000000;
$L__BB0_11:
	add.s32 	%r31, %r15, -1;
	setp.ge.u32 	%p14, %r22, %r31;
	setp.eq.s32 	%p15, %r22, 0;
	or.pred  	%p16, %p15, %p14;
	mov.f32 	%f45, 0f00000000;
	@%p16 bra 	$L__BB0_19;
	add.s32 	%r32, %r22, 1;
	setp.lt.s32 	%p17, %r1, 0;
	setp.ge.u32 	%p18, %r32, %r15;
	or.pred  	%p19, %p17, %p18;
	@%p19 bra 	$L__BB0_15;
	cvt.s64.s32 	%rd21, %r12;
	add.s64 	%rd22, %rd4, %rd21;
	ld.global.u8 	%rs4, [%rd22];
	setp.ne.s16 	%p20, %rs4, 0;
	@%p20 bra 	$L__BB0_15;
	add.s32 	%r33, %r7, %r12;
	mul.lo.s32 	%r34, %r33, 3;
	mul.wide.s32 	%rd23, %r34, 4;
	add.s64 	%rd24, %rd1, %rd23;
	ld.global.f32 	%f45, [%rd24+4];
$L__BB0_15:
	setp.lt.s32 	%p21, %r1, 0;
	setp.gt.u32 	%p22, %r22, %r15;
	or.pred  	%p23, %p21, %p22;
	mov.f32 	%f46, 0f00000000;
	@%p23 bra 	$L__BB0_18;
	add.s32 	%r35, %r5, -1;
	mad.lo.s32 	%r9, %r35, %r12, %r1;
	cvt.s64.s32 	%rd25, %r9;
	add.s64 	%rd26, %rd3, %rd25;
	ld.global.u8 	%rs5, [%rd26];
	setp.ne.s16 	%p24, %rs5, 0;
	@%p24 bra 	$L__BB0_18;
	mul.lo.s32 	%r36, %r9, 3;
	mul.wide.s32 	%rd27, %r36, 4;
	add.s64 	%rd28, %rd1, %rd27;
	ld.global.f32 	%f46, [%rd28+4];
$L__BB0_18:
	sub.f32 	%f29, %f45, %f46;
	div.rn.f32 	%f30, %f29, 0f3D900000;
	add.f32 	%f47, %f47, %f30;
$L__BB0_19:
	add.s32 	%r37, %r14, -1;
	setp.ge.u32 	%p25, %r3, %r37;
	setp.eq.s32 	%p26, %r3, 0;
	or.pred  	%p27, %p26, %p25;
	mov.f32 	%f48, 0f00000000;
	@%p27 bra 	$L__BB0_27;
	add.s32 	%r38, %r3, 1;
	setp.lt.s32 	%p28, %r1, 0;
	setp.ge.u32 	%p29, %r38, %r14;
	or.pred  	%p30, %p28, %p29;
	@%p30 bra 	$L__BB0_23;
	add.s32 	%r39, %r5, %r15;
	mad.lo.s32 	%r10, %r39, %r12, %r1;
	cvt.s64.s32 	%rd29, %r10;
	add.s64 	%rd30, %rd3, %rd29;
	ld.global.u8 	%rs6, [%rd30];
	setp.ne.s16 	%p31, %rs6, 0;
	@%p31 bra 	$L__BB0_23;
	mul.lo.s32 	%r40, %r10, 3;
	mul.wide.s32 	%rd31, %r40, 4;
	add.s64 	%rd32, %rd1, %rd31;
	ld.global.f32 	%f48, [%rd32+8];
$L__BB0_23:
	setp.lt.s32 	%p32, %r1, 0;
	setp.gt.u32 	%p33, %r3, %r14;
	or.pred  	%p34, %p32, %p33;
	mov.f32 	%f49, 0f00000000;
	@%p34 bra 	$L__BB0_26;
	sub.s32 	%r41, %r4, %r15;
	add.s32 	%r42, %r41, %r22;
	mad.lo.s32 	%r11, %r42, %r12, %r1;
	cvt.s64.s32 	%rd33, %r11;
	add.s64 	%rd34, %rd3, %rd33;
	ld.global.u8 	%rs7, [%rd34];
	setp.ne.s16 	%p35, %rs7, 0;
	@%p35 bra 	$L__BB0_26;
	mul.lo.s32 	%r43, %r11, 3;
	mul.wide.s32 	%rd35, %r43, 4;
	add.s64 	%rd36, %rd1, %rd35;
	ld.global.f32 	%f49, [%rd36+8];
$L__BB0_26:
	sub.f32 	%f35, %f48, %f49;
	fma.rn.f32 	%f47, %f35, 0f41000000, %f47;
$L__BB0_27:
	mul.wide.s32 	%rd37, %r7, 4;
	add.s64 	%rd38, %rd2, %rd37;
	st.global.f32 	[%rd38], %f47;
$L__BB0_28:
	ret;

}
	// .globl	_Z22pressureJacobianKernelPfS_S_Phiiif
.visible .entry _Z22pressureJacobianKernelPfS_S_Phiiif(
	.param .u64 .ptr .align 1 _Z22pressureJacobianKernelPfS_S_Phiiif_param_0,
	.param .u64 .ptr .align 1 _Z22pressureJacobianKernelPfS_S_Phiiif_param_1,
	.param .u64 .ptr .align 1 _Z22pressureJacobianKernelPfS_S_Phiiif_param_2,
	.param .u64 .ptr .align 1 _Z22pressureJacobianKernelPfS_S_Phiiif_param_3,
	.param .u32 _Z22pressureJacobianKernelPfS_S_Phiiif_param_4,
	.param .u32 _Z22pressureJacobianKernelPfS_S_Phiiif_param_5,
	.param .u32 _Z22pressureJacobianKernelPfS_S_Phiiif_param_6,
	.param .f32 _Z22pressureJacobianKernelPfS_S_Phiiif_param_7
)
{
	.reg .pred 	%p<32>;
	.reg .b16 	%rs<8>;
	.reg .b32 	%r<58>;
	.reg .b32 	%f<38>;
	.reg .b64 	%rd<39>;

	ld.param.u64 	%rd6, [_Z22pressureJacobianKernelPfS_S_Phiiif_param_0];
	ld.param.u64 	%rd7, [_Z22pressureJacobianKernelPfS_S_Phiiif_param_1];
	ld.param.u64 	%rd5, [_Z22pressureJacobianKernelPfS_S_Phiiif_param_2];
	ld.param.u64 	%rd8, [_Z22pressureJacobianKernelPfS_S_Phiiif_param_3];
	ld.param.u32 	%r21, [_Z22pressureJacobianKernelPfS_S_Phiiif_param_4];
	ld.param.u32 	%r24, [_Z22pressureJacobianKernelPfS_S_Phiiif_param_5];
	ld.param.u32 	%r23, [_Z22pressureJacobianKernelPfS_S_Phiiif_param_6];
	ld.param.f32 	%f13, [_Z22pressureJacobianKernelPfS_S_Phiiif_param_7];
	cvta.to.global.u64 	%rd1, %rd6;
	cvta.to.global.u64 	%rd2, %rd7;
	cvta.to.global.u64 	%rd3, %rd8;
	mov.u32 	%r25, %ctaid.x;
	mov.u32 	%r26, %ntid.x;
	mov.u32 	%r27, %tid.x;
	mad.lo.s32 	%r1, %r25, %r26, %r27;
	mov.u32 	%r28, %ctaid.y;
	mov.u32 	%r29, %ntid.y;
	mov.u32 	%r30, %tid.y;
	mad.lo.s32 	%r31, %r28, %r29, %r30;
	mov.u32 	%r32, %ctaid.z;
	mov.u32 	%r33, %ntid.z;
	mov.u32 	%r34, %tid.z;
	mad.lo.s32 	%r3, %r32, %r33, %r34;
	setp.ge.s32 	%p1, %r1, %r21;
	setp.ge.s32 	%p2, %r31, %r24;
	or.pred  	%p3, %p1, %p2;
	setp.ge.s32 	%p4, %r3, %r23;
	or.pred  	%p5, %p3, %p4;
	@%p5 bra 	$L__BB1_24;
	mul.lo.s32 	%r4, %r24, %r3;
	add.s32 	%r5, %r4, %r31;
	mad.lo.s32 	%r6, %r5, %r21, %r1;
	cvt.s64.s32 	%rd9, %r6;
	add.s64 	%rd4, %rd3, %rd9;
	ld.global.u8 	%rs1, [%rd4];
	setp.eq.s16 	%p6, %rs1, 0;
	mov.f32 	%f33, 0f00000000;
	@%p6 bra 	$L__BB1_3;
	mul.wide.s32 	%rd10, %r6, 4;
	add.s64 	%rd11, %rd2, %rd10;
	mov.b32 	%r35, 0;
	st.global.u32 	[%rd11], %r35;
	bra.uni 	$L__BB1_24;
$L__BB1_3:
	setp.lt.s32 	%p7, %r1, 1;
	setp.gt.s32 	%p8, %r1, %r21;
	mov.b32 	%r53, 0;
	or.pred  	%p9, %p7, %p8;
	@%p9 bra 	$L__BB1_6;
	ld.global.u8 	%rs2, [%rd4+-1];
	setp.ne.s16 	%p10, %rs2, 0;
	@%p10 bra 	$L__BB1_6;
	add.s32 	%r39, %r6, -1;
	mul.wide.s32 	%rd12, %r39, 4;
	add.s64 	%rd13, %rd1, %rd12;
	ld.global.f32 	%f16, [%rd13];
	add.f32 	%f33, %f16, 0f00000000;
	mov.b32 	%r53, 1;
$L__BB1_6:
	add.s32 	%r40, %r1, 1;
	setp.lt.s32 	%p11, %r1, -1;
	setp.ge.s32 	%p12, %r40, %r21;
	or.pred  	%p13, %p11, %p12;
	@%p13 bra 	$L__BB1_9;
	ld.global.u8 	%rs3, [%rd4+1];
	setp.ne.s16 	%p14, %rs3, 0;
	@%p14 bra 	$L__BB1_9;
	add.s32 	%r41, %r6, 1;
	mul.wide.s32 	%rd14, %r41, 4;
	add.s64 	%rd15, %rd1, %rd14;
	ld.global.f32 	%f17, [%rd15];
	add.f32 	%f33, %f33, %f17;
	add.s32 	%r53, %r53, 1;
$L__BB1_9:
	setp.lt.s32 	%p15, %r1, 0;
	add.s32 	%r42, %r31, -1;
	setp.ge.u32 	%p16, %r42, %r24;
	or.pred  	%p17, %p15, %p16;
	@%p17 bra 	$L__BB1_12;
	add.s32 	%r43, %r5, -1;
	mad.lo.s32 	%r10, %r43, %r21, %r1;
	cvt.s64.s32 	%rd16, %r10;
	add.s64 	%rd17, %rd3, %rd16;
	ld.global.u8 	%rs4, [%rd17];
	setp.ne.s16 	%p18, %rs4, 0;
	@%p18 bra 	$L__BB1_12;
	mul.wide.s32 	%rd18, %r10, 4;
	add.s64 	%rd19, %rd1, %rd18;
	ld.global.f32 	%f18, [%rd19];
	add.f32 	%f33, %f33, %f18;
	add.s32 	%r53, %r53, 1;
$L__BB1_12:
	setp.lt.s32 	%p19, %r1, 0;
	add.s32 	%r44, %r31, 1;
	setp.ge.u32 	%p20, %r44, %r24;
	or.pred  	%p21, %p19, %p20;
	@%p21 bra 	$L__BB1_15;
	cvt.s64.s32 	%rd20, %r21;
	add.s64 	%rd21, %rd4, %rd20;
	ld.global.u8 	%rs5, [%rd21];
	setp.ne.s16 	%p22, %rs5, 0;
	@%p22 bra 	$L__BB1_15;
	add.s32 	%r45, %r6, %r21;
	mul.wide.s32 	%rd22, %r45, 4;
	add.s64 	%rd23, %rd1, %rd22;
	ld.global.f32 	%f19, [%rd23];
	add.f32 	%f33, %f33, %f19;
	add.s32 	%r53, %r53, 1;
$L__BB1_15:
	setp.lt.s32 	%p23, %r1, 0;
	add.s32 	%r46, %r3, -1;
	setp.ge.u32 	%p24, %r46, %r23;
	or.pred  	%p25, %p23, %p24;
	@%p25 bra 	$L__BB1_18;
	sub.s32 	%r47, %r4, %r24;
	add.s32 	%r48, %r47, %r31;
	mad.lo.s32 	%r15, %r48, %r21, %r1;
	cvt.s64.s32 	%rd24, %r15;
	add.s64 	%rd25, %rd3, %rd24;
	ld.global.u8 	%rs6, [%rd25];
	setp.ne.s16 	%p26, %rs6, 0;
	@%p26 bra 	$L__BB1_18;
	mul.wide.s32 	%rd26, %r15, 4;
	add.s64 	%rd27, %rd1, %rd26;
	ld.global.f32 	%f20, [%rd27];
	add.f32 	%f33, %f33, %f20;
	add.s32 	%r53, %r53, 1;
$L__BB1_18:
	setp.lt.s32 	%p27, %r1, 0;
	add.s32 	%r49, %r3, 1;
	setp.ge.u32 	%p28, %r49, %r23;
	or.pred  	%p29, %p27, %p28;
	@%p29 bra 	$L__BB1_21;
	add.s32 	%r50, %r5, %r24;
	mad.lo.s32 	%r18, %r50, %r21, %r1;
	cvt.s64.s32 	%rd28, %r18;
	add.s64 	%rd29, %rd3, %rd28;
	ld.global.u8 	%rs7, [%rd29];
	setp.ne.s16 	%p30, %rs7, 0;
	@%p30 bra 	$L__BB1_21;
	mul.wide.s32 	%rd30, %r18, 4;
	add.s64 	%rd31, %rd1, %rd30;
	ld.global.f32 	%f21, [%rd31];
	add.f32 	%f33, %f33, %f21;
	add.s32 	%r53, %r53, 1;
$L__BB1_21:
	setp.ne.s32 	%p31, %r53, 0;
	@%p31 bra 	$L__BB1_23;
	mul.wide.s32 	%rd37, %r6, 4;
	add.s64 	%rd38, %rd2, %rd37;
	mov.b32 	%r51, 0;
	st.global.u32 	[%rd38], %r51;
	bra.uni 	$L__BB1_24;
$L__BB1_23:
	mov.f32 	%f22, 0fBB3AC71D;
	div.rn.f32 	%f23, %f22, %f13;
	cvta.to.global.u64 	%rd32, %rd5;
	mul.wide.s32 	%rd33, %r6, 4;
	add.s64 	%rd34, %rd32, %rd33;
	ld.global.f32 	%f24, [%rd34];
	fma.rn.f32 	%f25, %f23, %f24, %f33;
	cvt.rn.f32.u32 	%f26, %r53;
	div.rn.f32 	%f27, %f25, %f26;
	add.s64 	%rd35, %rd1, %rd33;
	ld.global.f32 	%f28, [%rd35];
	mul.f32 	%f29, %f27, 0f3F19999A;
	fma.rn.f32 	%f30, %f28, 0f3ECCCCCC, %f29;
	add.s64 	%rd36, %rd2, %rd33;
	st.global.f32 	[%rd36], %f30;
$L__BB1_24:
	ret;

}
	// .globl	_Z30subtractPressureGradientKernelPfS_Phiiif
.visible .entry _Z30subtractPressureGradientKernelPfS_Phiiif(
	.param .u64 .ptr .align 1 _Z30subtractPressureGradientKernelPfS_Phiiif_param_0,
	.param .u64 .ptr .align 1 _Z30subtractPressureGradientKernelPfS_Phiiif_param_1,
	.param .u64 .ptr .align 1 _Z30subtractPressureGradientKernelPfS_Phiiif_param_2,
	.param .u32 _Z30subtractPressureGradientKernelPfS_Phiiif_param_3,
	.param .u32 _Z30subtractPressureGradientKernelPfS_Phiiif_param_4,
	.param .u32 _Z30subtractPressureGradientKernelPfS_Phiiif_param_5,
	.param .f32 _Z30subtractPressureGradientKernelPfS_Phiiif_param_6
)
{
	.reg .pred 	%p<36>;
	.reg .b16 	%rs<8>;
	.reg .b32 	%r<40>;
	.reg .b32 	%f<50>;
	.reg .b64 	%rd<41>;

	ld.param.u64 	%rd7, [_Z30subtractPressureGradientKernelPfS_Phiiif_param_0];
	ld.param.u64 	%rd8, [_Z30subtractPressureGradientKernelPfS_Phiiif_param_1];
	ld.param.u64 	%rd9, [_Z30subtractPressureGradientKernelPfS_Phiiif_param_2];
	ld.param.u32 	%r12, [_Z30subtractPressureGradientKernelPfS_Phiiif_param_3];
	ld.param.u32 	%r15, [_Z30subtractPressureGradientKernelPfS_Phiiif_param_4];
	ld.param.u32 	%r14, [_Z30subtractPressureGradientKernelPfS_Phiiif_param_5];
	ld.param.f32 	%f25, [_Z30subtractPressureGradientKernelPfS_Phiiif_param_6];
	cvta.to.global.u64 	%rd1, %rd8;
	cvta.to.global.u64 	%rd2, %rd7;
	cvta.to.global.u64 	%rd3, %rd9;
	mov.u32 	%r16, %ctaid.x;
	mov.u32 	%r17, %ntid.x;
	mov.u32 	%r18, %tid.x;
	mad.lo.s32 	%r1, %r16, %r17, %r18;
	mov.u32 	%r19, %ctaid.y;
	mov.u32 	%r20, %ntid.y;
	mov.u32 	%r21, %tid.y;
	mad.lo.s32 	%r22, %r19, %r20, %r21;
	mov.u32 	%r23, %ctaid.z;
	mov.u32 	%r24, %ntid.z;
	mov.u32 	%r25, %tid.z;
	mad.lo.s32 	%r3, %r23, %r24, %r25;
	setp.ge.s32 	%p1, %r1, %r12;
	setp.ge.s32 	%p2, %r22, %r15;
	or.pred  	%p3, %p1, %p2;
	setp.ge.s32 	%p4, %r3, %r14;
	or.pred  	%p5, %p3, %p4;
	@%p5 bra 	$L__BB2_34;
	mul.lo.s32 	%r4, %r15, %r3;
	add.s32 	%r5, %r4, %r22;
	mul.lo.s32 	%r6, %r5, %r12;
	add.s32 	%r7, %r6, %r1;
	cvt.s64.s32 	%rd10, %r7;
	add.s64 	%rd4, %rd3, %rd10;
	ld.global.u8 	%rs1, [%rd4];
	setp.eq.s16 	%p6, %rs1, 0;
	@%p6 bra 	$L__BB2_3;
	mul.lo.s32 	%r26, %r7, 3;
	mul.wide.s32 	%rd11, %r26, 4;
	add.s64 	%rd12, %rd2, %rd11;
	mov.b32 	%r27, 0;
	st.global.u32 	[%rd12], %r27;
	st.global.u32 	[%rd12+4], %r27;
	st.global.u32 	[%rd12+8], %r27;
	bra.uni 	$L__BB2_34;
$L__BB2_3:
	setp.lt.s32 	%p7, %r1, 1;
	add.s32 	%r28, %r12, -1;
	setp.ge.s32 	%p8, %r1, %r28;
	mul.wide.s32 	%rd13, %r7, 4;
	add.s64 	%rd5, %rd1, %rd13;
	mov.f32 	%f43, 0f00000000;
	or.pred  	%p9, %p7, %p8;
	@%p9 bra 	$L__BB2_13;
	add.s32 	%r29, %r1, 1;
	setp.ge.s32 	%p10, %r29, %r12;
	@%p10 bra 	$L__BB2_7;
	cvt.u64.u32 	%rd14, %r6;
	cvt.u64.u32 	%rd15, %r1;
	add.s64 	%rd6, %rd14, %rd15;
	add.s64 	%rd16, %rd3, %rd6;
	ld.global.u8 	%rs2, [%rd16+1];
	setp.ne.s16 	%p11, %rs2, 0;
	@%p11 bra 	$L__BB2_7;
	shl.b64 	%rd17, %rd6, 2;
	add.s64 	%rd18, %rd1, %rd17;
	ld.global.f32 	%f41, [%rd18+4];
	bra.uni 	$L__BB2_8;
$L__BB2_7:
	ld.global.f32 	%f41, [%rd5];
$L__BB2_8:
	setp.gt.s32 	%p12, %r1, %r12;
	@%p12 bra 	$L__BB2_11;
	add.s32 	%r8, %r7, -1;
	cvt.u64.u32 	%rd19, %r8;
	add.s64 	%rd20, %rd3, %rd19;
	ld.global.u8 	%rs3, [%rd20];
	setp.ne.s16 	%p13, %rs3, 0;
	@%p13 bra 	$L__BB2_11;
	mul.wide.u32 	%rd21, %r8, 4;
	add.s64 	%rd22, %rd1, %rd21;
	ld.global.f32 	%f42, [%rd22];
	bra.uni 	$L__BB2_12;
$L__BB2_11:
	ld.global.f32 	%f42, [%rd5];
$L__BB2_12:
	sub.f32 	%f27, %f41, %f42;
	mul.f32 	%f43, %f27, 0f41000000;
$L__BB2_13:
	setp.eq.s32 	%p14, %r22, 0;
	add.s32 	%r30, %r15, -1;
	setp.ge.u32 	%p15, %r22, %r30;
	mov.f32 	%f46, 0f00000000;
	or.pred  	%p16, %p14, %p15;
	@%p16 bra 	$L__BB2_23;
	add.s32 	%r31, %r22, 1;
	setp.lt.s32 	%p17, %r1, 0;
	setp.ge.u32 	%p18, %r31, %r15;
	or.pred  	%p19, %p17, %p18;
	@%p19 bra 	$L__BB2_17;
	cvt.s64.s32 	%rd23, %r12;
	add.s64 	%rd24, %rd4, %rd23;
	ld.global.u8 	%rs4, [%rd24];
	setp.ne.s16 	%p20, %rs4, 0;
	@%p20 bra 	$L__BB2_17;
	add.s32 	%r32, %r7, %r12;
	mul.wide.s32 	%rd25, %r32, 4;
	add.s64 	%rd26, %rd1, %rd25;
	ld.global.f32 	%f44, [%rd26];
	bra.uni 	$L__BB2_18;
$L__BB2_17:
	ld.global.f32 	%f44, [%rd5];
$L__BB2_18:
	setp.lt.s32 	%p21, %r1, 0;
	setp.gt.u32 	%p22, %r22, %r15;
	or.pred  	%p23, %p21, %p22;
	@%p23 bra 	$L__BB2_21;
	add.s32 	%r33, %r5, -1;
	mad.lo.s32 	%r9, %r33, %r12, %r1;
	cvt.s64.s32 	%rd27, %r9;
	add.s64 	%rd28, %rd3, %rd27;
	ld.global.u8 	%rs5, [%rd28];
	setp.ne.s16 	%p24, %rs5, 0;
	@%p24 bra 	$L__BB2_21;
	mul.wide.s32 	%rd29, %r9, 4;
	add.s64 	%rd30, %rd1, %rd29;
	ld.global.f32 	%f45, [%rd30];
	bra.uni 	$L__BB2_22;
$L__BB2_21:
	ld.global.f32 	%f45, [%rd5];
$L__BB2_22:
	sub.f32 	%f29, %f44, %f45;
	div.rn.f32 	%f46, %f29, 0f3D900000;
$L__BB2_23:
	setp.eq.s32 	%p25, %r3, 0;
	add.s32 	%r34, %r14, -1;
	setp.ge.u32 	%p26, %r3, %r34;
	mov.f32 	%f49, 0f00000000;
	or.pred  	%p27, %p25, %p26;
	@%p27 bra 	$L__BB2_33;
	add.s32 	%r35, %r3, 1;
	setp.lt.s32 	%p28, %r1, 0;
	setp.ge.u32 	%p29, %r35, %r14;
	or.pred  	%p30, %p28, %p29;
	@%p30 bra 	$L__BB2_27;
	add.s32 	%r36, %r5, %r15;
	mad.lo.s32 	%r10, %r36, %r12, %r1;
	cvt.s64.s32 	%rd31, %r10;
	add.s64 	%rd32, %rd3, %rd31;
	ld.global.u8 	%rs6, [%rd32];
	setp.ne.s16 	%p31, %rs6, 0;
	@%p31 bra 	$L__BB2_27;
	mul.wide.s32 	%rd33, %r10, 4;
	add.s64 	%rd34, %rd1, %rd33;
	ld.global.f32 	%f47, [%rd34];
	bra.uni 	$L__BB2_28;
$L__BB2_27:
	ld.global.f32 	%f47, [%rd5];
$L__BB2_28:
	setp.lt.s32 	%p32, %r1, 0;
	setp.gt.u32 	%p33, %r3, %r14;
	or.pred  	%p34, %p32, %p33;
	@%p34 bra 	$L__BB2_31;
	sub.s32 	%r37, %r4, %r15;
	add.s32 	%r38, %r37, %r22;
	mad.lo.s32 	%r11, %r38, %r12, %r1;
	cvt.s64.s32 	%rd35, %r11;
	add.s64 	%rd36, %rd3, %rd35;
	ld.global.u8 	%rs7, [%rd36];
	setp.ne.s16 	%p35, %rs7, 0;
	@%p35 bra 	$L__BB2_31;
	mul.wide.s32 	%rd37, %r11, 4;
	add.s64 	%rd38, %rd1, %rd37;
	ld.global.f32 	%f48, [%rd38];
	bra.uni 	$L__BB2_32;
$L__BB2_31:
	ld.global.f32 	%f48, [%rd5];
$L__BB2_32:
	sub.f32 	%f31, %f47, %f48;
	mul.f32 	%f49, %f31, 0f41000000;
$L__BB2_33:
	mul.f32 	%f32, %f25, %f43;
	mul.lo.s32 	%r39, %r7, 3;
	mul.wide.s32 	%rd39, %r39, 4;
	add.s64 	%rd40, %rd2, %rd39;
	ld.global.f32 	%f33, [%rd40];
	sub.f32 	%f34, %f33, %f32;
	st.global.f32 	[%rd40], %f34;
	mul.f32 	%f35, %f25, %f46;
	ld.global.f32 	%f36, [%rd40+4];
	sub.f32 	%f37, %f36, %f35;
	st.global.f32 	[%rd40+4], %f37;
	mul.f32 	%f38, %f25, %f49;
	ld.global.f32 	%f39, [%rd40+8];
	sub.f32 	%f40, %f39, %f38;
	st.global.f32 	[%rd40+8], %f40;
$L__BB2_34:
	ret;

}
	// .globl	_Z21computeResidualKernelPfS_S_Phiii
.visible .entry _Z21computeResidualKernelPfS_S_Phiii(
	.param .u64 .ptr .align 1 _Z21computeResidualKernelPfS_S_Phiii_param_0,
	.param .u64 .ptr .align 1 _Z21computeResidualKernelPfS_S_Phiii_param_1,
	.param .u64 .ptr .align 1 _Z21computeResidualKernelPfS_S_Phiii_param_2,
	.param .u64 .ptr .align 1 _Z21computeResidualKernelPfS_S_Phiii_param_3,
	.param .u32 _Z21computeResidualKernelPfS_S_Phiii_param_4,
	.param .u32 _Z21computeResidualKernelPfS_S_Phiii_param_5,
	.param .u32 _Z21computeResidualKernelPfS_S_Phiii_param_6
)
{
	.reg .pred 	%p<31>;
	.reg .b16 	%rs<8>;
	.reg .b32 	%r<34>;
	.reg .b32 	%f<40>;
	.reg .b64 	%rd<34>;

	ld.param.u64 	%rd7, [_Z21computeResidualKernelPfS_S_Phiii_param_0];
	ld.param.u64 	%rd6, [_Z21computeResidualKernelPfS_S_Phiii_param_1];
	ld.param.u64 	%rd8, [_Z21computeResidualKernelPfS_S_Phiii_param_2];
	ld.param.u64 	%rd9, [_Z21computeResidualKernelPfS_S_Phiii_param_3];
	ld.param.u32 	%r10, [_Z21computeResidualKernelPfS_S_Phiii_param_4];
	ld.param.u32 	%r13, [_Z21computeResidualKernelPfS_S_Phiii_param_5];
	ld.param.u32 	%r12, [_Z21computeResidualKernelPfS_S_Phiii_param_6];
	cvta.to.global.u64 	%rd1, %rd7;
	cvta.to.global.u64 	%rd2, %rd8;
	cvta.to.global.u64 	%rd3, %rd9;
	mov.u32 	%r14, %ctaid.x;
	mov.u32 	%r15, %ntid.x;
	mov.u32 	%r16, %tid.x;
	mad.lo.s32 	%r1, %r14, %r15, %r16;
	mov.u32 	%r17, %ctaid.y;
	mov.u32 	%r18, %ntid.y;
	mov.u32 	%r19, %tid.y;
	mad.lo.s32 	%r20, %r17, %r18, %r19;
	mov.u32 	%r21, %ctaid.z;
	mov.u32 	%r22, %ntid.z;
	mov.u32 	%r23, %tid.z;
	mad.lo.s32 	%r3, %r21, %r22, %r23;
	setp.ge.s32 	%p1, %r1, %r10;
	setp.ge.s32 	%p2, %r20, %r13;
	or.pred  	%p3, %p1, %p2;
	setp.ge.s32 	%p4, %r3, %r12;
	or.pred  	%p5, %p3, %p4;
	@%p5 bra 	$L__BB3_22;
	mul.lo.s32 	%r4, %r13, %r3;
	add.s32 	%r5, %r4, %r20;
	mad.lo.s32 	%r6, %r5, %r10, %r1;
	cvt.s64.s32 	%rd10, %r6;
	add.s64 	%rd4, %rd3, %rd10;
	ld.global.u8 	%rs1, [%rd4];
	setp.eq.s16 	%p6, %rs1, 0;
	mov.f32 	%f35, 0f00000000;
	@%p6 bra 	$L__BB3_3;
	mul.wide.s32 	%rd11, %r6, 4;
	add.s64 	%rd12, %rd2, %rd11;
	mov.b32 	%r24, 0;
	st.global.u32 	[%rd12], %r24;
	bra.uni 	$L__BB3_22;
$L__BB3_3:
	mul.wide.s32 	%rd13, %r6, 4;
	add.s64 	%rd5, %rd1, %rd13;
	ld.global.f32 	%f1, [%rd5];
	setp.lt.s32 	%p7, %r1, 1;
	setp.gt.s32 	%p8, %r1, %r10;
	or.pred  	%p9, %p7, %p8;
	@%p9 bra 	$L__BB3_6;
	ld.global.u8 	%rs2, [%rd4+-1];
	setp.ne.s16 	%p10, %rs2, 0;
	@%p10 bra 	$L__BB3_6;
	ld.global.f32 	%f16, [%rd5+-4];
	sub.f32 	%f17, %f16, %f1;
	fma.rn.f32 	%f35, %f17, 0f43800000, 0f00000000;
$L__BB3_6:
	add.s32 	%r25, %r1, 1;
	setp.lt.s32 	%p11, %r1, -1;
	setp.ge.s32 	%p12, %r25, %r10;
	or.pred  	%p13, %p11, %p12;
	@%p13 bra 	$L__BB3_9;
	ld.global.u8 	%rs3, [%rd4+1];
	setp.ne.s16 	%p14, %rs3, 0;
	@%p14 bra 	$L__BB3_9;
	ld.global.f32 	%f18, [%rd5+4];
	sub.f32 	%f19, %f18, %f1;
	fma.rn.f32 	%f35, %f19, 0f43800000, %f35;
$L__BB3_9:
	setp.lt.s32 	%p15, %r1, 0;
	add.s32 	%r26, %r20, -1;
	setp.ge.u32 	%p16, %r26, %r13;
	or.pred  	%p17, %p15, %p16;
	@%p17 bra 	$L__BB3_12;
	add.s32 	%r27, %r5, -1;
	mad.lo.s32 	%r7, %r27, %r10, %r1;
	cvt.s64.s32 	%rd14, %r7;
	add.s64 	%rd15, %rd3, %rd14;
	ld.global.u8 	%rs4, [%rd15];
	setp.ne.s16 	%p18, %rs4, 0;
	@%p18 bra 	$L__BB3_12;
	mul.wide.s32 	%rd16, %r7, 4;
	add.s64 	%rd17, %rd1, %rd16;
	ld.global.f32 	%f20, [%rd17];
	sub.f32 	%f21, %f20, %f1;
	div.rn.f32 	%f22, %f21, 0f3AA20000;
	add.f32 	%f35, %f35, %f22;
$L__BB3_12:
	setp.lt.s32 	%p19, %r1, 0;
	add.s32 	%r28, %r20, 1;
	setp.ge.u32 	%p20, %r28, %r13;
	or.pred  	%p21, %p19, %p20;
	@%p21 bra 	$L__BB3_15;
	cvt.s64.s32 	%rd18, %r10;
	add.s64 	%rd19, %rd4, %rd18;
	ld.global.u8 	%rs5, [%rd19];
	setp.ne.s16 	%p22, %rs5, 0;
	@%p22 bra 	$L__BB3_15;
	mul.wide.s32 	%rd20, %r10, 4;
	add.s64 	%rd21, %rd5, %rd20;
	ld.global.f32 	%f23, [%rd21];
	sub.f32 	%f24, %f23, %f1;
	div.rn.f32 	%f25, %f24, 0f3AA20000;
	add.f32 	%f35, %f35, %f25;
$L__BB3_15:
	setp.lt.s32 	%p23, %r1, 0;
	add.s32 	%r29, %r3, -1;
	setp.ge.u32 	%p24, %r29, %r12;
	or.pred  	%p25, %p23, %p24;
	@%p25 bra 	$L__BB3_18;
	sub.s32 	%r30, %r4, %r13;
	add.s32 	%r31, %r30, %r20;
	mad.lo.s32 	%r8, %r31, %r10, %r1;
	cvt.s64.s32 	%rd22, %r8;
	add.s64 	%rd23, %rd3, %rd22;
	ld.global.u8 	%rs6, [%rd23];
	setp.ne.s16 	%p26, %rs6, 0;
	@%p26 bra 	$L__BB3_18;
	mul.wide.s32 	%rd24, %r8, 4;
	add.s64 	%rd25, %rd1, %rd24;
	ld.global.f32 	%f26, [%rd25];
	sub.f32 	%f27, %f26, %f1;
	fma.rn.f32 	%f35, %f27, 0f43800000, %f35;
$L__BB3_18:
	setp.lt.s32 	%p27, %r1, 0;
	add.s32 	%r32, %r3, 1;
	setp.ge.u32 	%p28, %r32, %r12;
	or.pred  	%p29, %p27, %p28;
	@%p29 bra 	$L__BB3_21;
	add.s32 	%r33, %r5, %r13;
	mad.lo.s32 	%r9, %r33, %r10, %r1;
	cvt.s64.s32 	%rd26, %r9;
	add.s64 	%rd27, %rd3, %rd26;
	ld.global.u8 	%rs7, [%rd27];
	setp.ne.s16 	%p30, %rs7, 0;
	@%p30 bra 	$L__BB3_21;
	mul.wide.s32 	%rd28, %r9, 4;
	add.s64 	%rd29, %rd1, %rd28;
	ld.global.f32 	%f28, [%rd29];
	sub.f32 	%f29, %f28, %f1;
	fma.rn.f32 	%f35, %f29, 0f43800000, %f35;
$L__BB3_21:
	cvta.to.global.u64 	%rd30, %rd6;
	add.s64 	%rd32, %rd30, %rd13;
	ld.global.f32 	%f30, [%rd32];
	sub.f32 	%f31, %f35, %f30;
	mul.f32 	%f32, %f31, %f31;
	add.s64 	%rd33, %rd2, %rd13;
	st.global.f32 	[%rd33], %f32;
$L__BB3_22:
	ret;

}
	// .globl	_Z19heatDiffusionKernelPfS_S_Phiiif
.visible .entry _Z19heatDiffusionKernelPfS_S_Phiiif(
	.param .u64 .ptr .align 1 _Z19heatDiffusionKernelPfS_S_Phiiif_param_0,
	.param .u64 .ptr .align 1 _Z19heatDiffusionKernelPfS_S_Phiiif_param_1,
	.param .u64 .ptr .align 1 _Z19heatDiffusionKernelPfS_S_Phiiif_param_2,
	.param .u64 .ptr .align 1 _Z19heatDiffusionKernelPfS_S_Phiiif_param_3,
	.param .u32 _Z19heatDiffusionKernelPfS_S_Phiiif_param_4,
	.param .u32 _Z19heatDiffusionKernelPfS_S_Phiiif_param_5,
	.param .u32 _Z19heatDiffusionKernelPfS_S_Phiiif_param_6,
	.param .f32 _Z19heatDiffusionKernelPfS_S_Phiiif_param_7
)
{
	.reg .pred 	%p<28>;
	.reg .b16 	%rs<7>;
	.reg .b32 	%r<36>;
	.reg .b32 	%f<44>;
	.reg .b64 	%rd<34>;

	ld.param.u64 	%rd6, [_Z19heatDiffusionKernelPfS_S_Phiiif_param_0];
	ld.param.u64 	%rd4, [_Z19heatDiffusionKernelPfS_S_Phiiif_param_1];
	ld.param.u64 	%rd5, [_Z19heatDiffusionKernelPfS_S_Phiiif_param_2];
	ld.param.u64 	%rd7, [_Z19heatDiffusionKernelPfS_S_Phiiif_param_3];
	ld.param.u32 	%r10, [_Z19heatDiffusionKernelPfS_S_Phiiif_param_4];
	ld.param.u32 	%r13, [_Z19heatDiffusionKernelPfS_S_Phiiif_param_5];
	ld.param.u32 	%r12, [_Z19heatDiffusionKernelPfS_S_Phiiif_param_6];
	ld.param.f32 	%f14, [_Z19heatDiffusionKernelPfS_S_Phiiif_param_7];
	cvta.to.global.u64 	%rd1, %rd7;
	cvta.to.global.u64 	%rd2, %rd6;
	mov.u32 	%r14, %ctaid.x;
	mov.u32 	%r15, %ntid.x;
	mov.u32 	%r16, %tid.x;
	mad.lo.s32 	%r1, %r14, %r15, %r16;
	mov.u32 	%r17, %ctaid.y;
	mov.u32 	%r18, %ntid.y;
	mov.u32 	%r19, %tid.y;
	mad.lo.s32 	%r20, %r17, %r18, %r19;
	mov.u32 	%r21, %ctaid.z;
	mov.u32 	%r22, %ntid.z;
	mov.u32 	%r23, %tid.z;
	mad.lo.s32 	%r3, %r21, %r22, %r23;
	setp.ge.s32 	%p1, %r1, %r10;
	setp.ge.s32 	%p2, %r20, %r13;
	or.pred  	%p3, %p1, %p2;
	setp.ge.s32 	%p4, %r3, %r12;
	or.pred  	%p5, %p3, %p4;
	mov.f32 	%f39, 0f00000000;
	@%p5 bra 	$L__BB4_20;
	mul.lo.s32 	%r4, %r13, %r3;
	add.s32 	%r5, %r4, %r20;
	mad.lo.s32 	%r6, %r5, %r10, %r1;
	mul.wide.s32 	%rd8, %r6, 4;
	add.s64 	%rd3, %rd2, %rd8;
	ld.global.f32 	%f1, [%rd3];
	setp.lt.s32 	%p6, %r1, 1;
	@%p6 bra 	$L__BB4_4;
	add.s32 	%r24, %r6, -1;
	cvt.s64.s32 	%rd9, %r24;
	add.s64 	%rd10, %rd1, %rd9;
	ld.global.u8 	%rs1, [%rd10];
	setp.ne.s16 	%p7, %rs1, 0;
	@%p7 bra 	$L__BB4_4;
	ld.global.f32 	%f17, [%rd3+-4];
	sub.f32 	%f18, %f17, %f1;
	fma.rn.f32 	%f39, %f18, 0f43800000, 0f00000000;
$L__BB4_4:
	add.s32 	%r25, %r1, 1;
	setp.lt.s32 	%p8, %r1, -1;
	setp.ge.s32 	%p9, %r25, %r10;
	or.pred  	%p10, %p8, %p9;
	@%p10 bra 	$L__BB4_7;
	add.s32 	%r26, %r6, 1;
	cvt.s64.s32 	%rd11, %r26;
	add.s64 	%rd12, %rd1, %rd11;
	ld.global.u8 	%rs2, [%rd12];
	setp.ne.s16 	%p11, %rs2, 0;
	@%p11 bra 	$L__BB4_7;
	ld.global.f32 	%f19, [%rd3+4];
	sub.f32 	%f20, %f19, %f1;
	fma.rn.f32 	%f39, %f20, 0f43800000, %f39;
$L__BB4_7:
	setp.lt.s32 	%p12, %r1, 0;
	add.s32 	%r27, %r20, -1;
	setp.ge.u32 	%p13, %r27, %r13;
	or.pred  	%p14, %p12, %p13;
	@%p14 bra 	$L__BB4_10;
	add.s32 	%r28, %r5, -1;
	mad.lo.s32 	%r7, %r28, %r10, %r1;
	cvt.s64.s32 	%rd13, %r7;
	add.s64 	%rd14, %rd1, %rd13;
	ld.global.u8 	%rs3, [%rd14];
	setp.ne.s16 	%p15, %rs3, 0;
	@%p15 bra 	$L__BB4_10;
	mul.wide.s32 	%rd15, %r7, 4;
	add.s64 	%rd16, %rd2, %rd15;
	ld.global.f32 	%f21, [%rd16];
	sub.f32 	%f22, %f21, %f1;
	div.rn.f32 	%f23, %f22, 0f3AA20000;
	add.f32 	%f39, %f39, %f23;
$L__BB4_10:
	setp.lt.s32 	%p16, %r1, 0;
	add.s32 	%r29, %r20, 1;
	setp.ge.u32 	%p17, %r29, %r13;
	or.pred  	%p18, %p16, %p17;
	@%p18 bra 	$L__BB4_13;
	add.s32 	%r30, %r6, %r10;
	cvt.s64.s32 	%rd17, %r30;
	add.s64 	%rd18, %rd1, %rd17;
	ld.global.u8 	%rs4, [%rd18];
	setp.ne.s16 	%p19, %rs4, 0;
	@%p19 bra 	$L__BB4_13;
	mul.wide.s32 	%rd19, %r10, 4;
	add.s64 	%rd20, %rd3, %rd19;
	ld.global.f32 	%f24, [%rd20];
	sub.f32 	%f25, %f24, %f1;
	div.rn.f32 	%f26, %f25, 0f3AA20000;
	add.f32 	%f39, %f39, %f26;
$L__BB4_13:
	setp.lt.s32 	%p20, %r1, 0;
	add.s32 	%r31, %r3, -1;
	setp.ge.u32 	%p21, %r31, %r12;
	or.pred  	%p22, %p20, %p21;
	@%p22 bra 	$L__BB4_16;
	sub.s32 	%r32, %r4, %r13;
	add.s32 	%r33, %r32, %r20;
	mad.lo.s32 	%r8, %r33, %r10, %r1;
	cvt.s64.s32 	%rd21, %r8;
	add.s64 	%rd22, %rd1, %rd21;
	ld.global.u8 	%rs5, [%rd22];
	setp.ne.s16 	%p23, %rs5, 0;
	@%p23 bra 	$L__BB4_16;
	mul.wide.s32 	%rd23, %r8, 4;
	add.s64 	%rd24, %rd2, %rd23;
	ld.global.f32 	%f27, [%rd24];
	sub.f32 	%f28, %f27, %f1;
	fma.rn.f32 	%f39, %f28, 0f43800000, %f39;
$L__BB4_16:
	setp.lt.s32 	%p24, %r1, 0;
	add.s32 	%r34, %r3, 1;
	setp.ge.u32 	%p25, %r34, %r12;
	or.pred  	%p26, %p24, %p25;
	@%p26 bra 	$L__BB4_19;
	add.s32 	%r35, %r5, %r13;
	mad.lo.s32 	%r9, %r35, %r10, %r1;
	cvt.s64.s32 	%rd25, %r9;
	add.s64 	%rd26, %rd1, %rd25;
	ld.global.u8 	%rs6, [%rd26];
	setp.ne.s16 	%p27, %rs6, 0;
	@%p27 bra 	$L__BB4_19;
	mul.wide.s32 	%rd27, %r9, 4;
	add.s64 	%rd28, %rd2, %rd27;
	ld.global.f32 	%f29, [%rd28];
	sub.f32 	%f30, %f29, %f1;
	fma.rn.f32 	%f39, %f30, 0f43800000, %f39;
$L__BB4_19:
	cvta.to.global.u64 	%rd29, %rd5;
	add.s64 	%rd31, %rd29, %rd8;
	ld.global.f32 	%f31, [%rd31];
	mul.f32 	%f32, %f31, 0f40A00000;
	fma.rn.f32 	%f33, %f39, 0f3CA3D70A, %f32;
	add.f32 	%f34, %f1, 0fC1A00000;
	fma.rn.f32 	%f35, %f34, 0fBA83126F, %f33;
	fma.rn.f32 	%f36, %f14, %f35, %f1;
	cvta.to.global.u64 	%rd32, %rd4;
	add.s64 	%rd33, %rd32, %rd8;
	st.global.f32 	[%rd33], %f36;
$L__BB4_20:
	ret;

}
	// .globl	_Z16advectHeatKernelPfS_S_Phiiif
.visible .entry _Z16advectHeatKernelPfS_S_Phiiif(
	.param .u64 .ptr .align 1 _Z16advectHeatKernelPfS_S_Phiiif_param_0,
	.param .u64 .ptr .align 1 _Z16advectHeatKernelPfS_S_Phiiif_param_1,
	.param .u64 .ptr .align 1 _Z16advectHeatKernelPfS_S_Phiiif_param_2,
	.param .u64 .ptr .align 1 _Z16advectHeatKernelPfS_S_Phiiif_param_3,
	.param .u32 _Z16advectHeatKernelPfS_S_Phiiif_param_4,
	.param .u32 _Z16advectHeatKernelPfS_S_Phiiif_param_5,
	.param .u32 _Z16advectHeatKernelPfS_S_Phiiif_param_6,
	.param .f32 _Z16advectHeatKernelPfS_S_Phiiif_param_7
)
{
	.reg .pred 	%p<7>;
	.reg .b16 	%rs<2>;
	.reg .b32 	%r<37>;
	.reg .b32 	%f<62>;
	.reg .b64 	%rd<25>;

	ld.param.u64 	%rd5, [_Z16advectHeatKernelPfS_S_Phiiif_param_0];
	ld.param.u64 	%rd6, [_Z16advectHeatKernelPfS_S_Phiiif_param_1];
	ld.param.u64 	%rd3, [_Z16advectHeatKernelPfS_S_Phiiif_param_2];
	ld.param.u64 	%rd4, [_Z16advectHeatKernelPfS_S_Phiiif_param_3];
	ld.param.u32 	%r5, [_Z16advectHeatKernelPfS_S_Phiiif_param_4];
	ld.param.u32 	%r8, [_Z16advectHeatKernelPfS_S_Phiiif_param_5];
	ld.param.u32 	%r7, [_Z16advectHeatKernelPfS_S_Phiiif_param_6];
	ld.param.f32 	%f1, [_Z16advectHeatKernelPfS_S_Phiiif_param_7];
	cvta.to.global.u64 	%rd1, %rd6;
	cvta.to.global.u64 	%rd2, %rd5;
	mov.u32 	%r9, %ctaid.x;
	mov.u32 	%r10, %ntid.x;
	mov.u32 	%r11, %tid.x;
	mad.lo.s32 	%r1, %r9, %r10, %r11;
	mov.u32 	%r12, %ctaid.y;
	mov.u32 	%r13, %ntid.y;
	mov.u32 	%r14, %tid.y;
	mad.lo.s32 	%r15, %r12, %r13, %r14;
	mov.u32 	%r16, %ctaid.z;
	mov.u32 	%r17, %ntid.z;
	mov.u32 	%r18, %tid.z;
	mad.lo.s32 	%r3, %r16, %r17, %r18;
	setp.ge.s32 	%p1, %r1, %r5;
	setp.ge.s32 	%p2, %r15, %r8;
	or.pred  	%p3, %p1, %p2;
	setp.ge.s32 	%p4, %r3, %r7;
	or.pred  	%p5, %p3, %p4;
	@%p5 bra 	$L__BB5_4;
	cvta.to.global.u64 	%rd7, %rd4;
	mad.lo.s32 	%r19, %r8, %r3, %r15;
	mad.lo.s32 	%r4, %r19, %r5, %r1;
	cvt.s64.s32 	%rd8, %r4;
	add.s64 	%rd9, %rd7, %rd8;
	ld.global.u8 	%rs1, [%rd9];
	setp.eq.s16 	%p6, %rs1, 0;
	@%p6 bra 	$L__BB5_3;
	mul.wide.s32 	%rd10, %r4, 4;
	add.s64 	%rd11, %rd2, %rd10;
	ld.global.f32 	%f2, [%rd11];
	add.s64 	%rd12, %rd1, %rd10;
	st.global.f32 	[%rd12], %f2;
	bra.uni 	$L__BB5_4;
$L__BB5_3:
	mul.lo.s32 	%r20, %r4, 3;
	cvta.to.global.u64 	%rd13, %rd3;
	mul.wide.s32 	%rd14, %r20, 4;
	add.s64 	%rd15, %rd13, %rd14;
	ld.global.f32 	%f3, [%rd15];
	ld.global.f32 	%f4, [%rd15+4];
	ld.global.f32 	%f5, [%rd15+8];
	cvt.rn.f32.s32 	%f6, %r1;
	mul.f32 	%f7, %f1, %f3;
	mul.f32 	%f8, %f7, 0f41800000;
	sub.f32 	%f9, %f6, %f8;
	cvt.rn.f32.u32 	%f10, %r15;
	mul.f32 	%f11, %f1, %f4;
	div.rn.f32 	%f12, %f11, 0fBD100000;
	add.f32 	%f13, %f10, %f12;
	cvt.rn.f32.u32 	%f14, %r3;
	mul.f32 	%f15, %f1, %f5;
	mul.f32 	%f16, %f15, 0f41800000;
	sub.f32 	%f17, %f14, %f16;
	max.f32 	%f18, %f9, 0f3F000000;
	cvt.rn.f32.s32 	%f19, %r5;
	add.f32 	%f20, %f19, 0fBFC00000;
	min.f32 	%f21, %f18, %f20;
	max.f32 	%f22, %f13, 0f3F000000;
	cvt.rn.f32.u32 	%f23, %r8;
	add.f32 	%f24, %f23, 0fBFC00000;
	min.f32 	%f25, %f22, %f24;
	max.f32 	%f26, %f17, 0f3F000000;
	cvt.rn.f32.u32 	%f27, %r7;
	add.f32 	%f28, %f27, 0fBFC00000;
	min.f32 	%f29, %f26, %f28;
	cvt.rzi.s32.f32 	%r21, %f21;
	cvt.rzi.s32.f32 	%r22, %f25;
	cvt.rzi.s32.f32 	%r23, %f29;
	cvt.rn.f32.s32 	%f30, %r21;
	sub.f32 	%f31, %f21, %f30;
	cvt.rn.f32.s32 	%f32, %r22;
	sub.f32 	%f33, %f25, %f32;
	cvt.rn.f32.s32 	%f34, %r23;
	sub.f32 	%f35, %f29, %f34;
	add.s32 	%r24, %r5, -2;
	min.s32 	%r25, %r21, %r24;
	max.s32 	%r26, %r25, 0;
	add.s32 	%r27, %r8, -2;
	min.s32 	%r28, %r22, %r27;
	max.s32 	%r29, %r28, 0;
	add.s32 	%r30, %r7, -2;
	min.s32 	%r31, %r23, %r30;
	max.s32 	%r32, %r31, 0;
	mad.lo.s32 	%r33, %r32, %r8, %r29;
	mad.lo.s32 	%r34, %r33, %r5, %r26;
	mul.wide.s32 	%rd16, %r34, 4;
	add.s64 	%rd17, %rd2, %rd16;
	ld.global.f32 	%f36, [%rd17];
	add.s32 	%r35, %r33, %r8;
	mad.lo.s32 	%r36, %r35, %r5, %r26;
	mul.wide.s32 	%rd18, %r36, 4;
	add.s64 	%rd19, %rd2, %rd18;
	ld.global.f32 	%f37, [%rd19];
	mul.wide.s32 	%rd20, %r5, 4;
	add.s64 	%rd21, %rd17, %rd20;
	ld.global.f32 	%f38, [%rd21];
	add.s64 	%rd22, %rd19, %rd20;
	ld.global.f32 	%f39, [%rd22];
	ld.global.f32 	%f40, [%rd17+4];
	ld.global.f32 	%f41, [%rd19+4];
	ld.global.f32 	%f42, [%rd21+4];
	ld.global.f32 	%f43, [%rd22+4];
	mov.f32 	%f44, 0f3F800000;
	sub.f32 	%f45, %f44, %f31;
	mul.f32 	%f46, %f36, %f45;
	fma.rn.f32 	%f47, %f40, %f31, %f46;
	mul.f32 	%f48, %f37, %f45;
	fma.rn.f32 	%f49, %f41, %f31, %f48;
	mul.f32 	%f50, %f31, %f42;
	fma.rn.f32 	%f51, %f38, %f45, %f50;
	mul.f32 	%f52, %f31, %f43;
	fma.rn.f32 	%f53, %f39, %f45, %f52;
	sub.f32 	%f54, %f44, %f33;
	mul.f32 	%f55, %f33, %f51;
	fma.rn.f32 	%f56, %f54, %f47, %f55;
	mul.f32 	%f57, %f33, %f53;
	fma.rn.f32 	%f58, %f54, %f49, %f57;
	sub.f32 	%f59, %f44, %f35;
	mul.f32 	%f60, %f35, %f58;
	fma.rn.f32 	%f61, %f59, %f56, %f60;
	mul.wide.s32 	%rd23, %r4, 4;
	add.s64 	%rd24, %rd1, %rd23;
	st.global.f32 	[%rd24], %f61;
$L__BB5_4:
	ret;

}
	// .globl	_Z18addFanForcesKernelPfPhP6float3S2_ifiii
.visible .entry _Z18addFanForcesKernelPfPhP6float3S2_ifiii(
	.param .u64 .ptr .align 1 _Z18addFanForcesKernelPfPhP6float3S2_ifiii_param_0,
	.param .u64 .ptr .align 1 _Z18addFanForcesKernelPfPhP6float3S2_ifiii_param_1,
	.param .u64 .ptr .align 1 _Z18addFanForcesKernelPfPhP6float3S2_ifiii_param_2,
	.param .u64 .ptr .align 1 _Z18addFanForcesKernelPfPhP6float3S2_ifiii_param_3,
	.param .u32 _Z18addFanForcesKernelPfPhP6float3S2_ifiii_param_4,
	.param .f32 _Z18addFanForcesKernelPfPhP6float3S2_ifiii_param_5,
	.param .u32 _Z18addFanForcesKernelPfPhP6float3S2_ifiii_param_6,
	.param .u32 _Z18addFanForcesKernelPfPhP6float3S2_ifiii_param_7,
	.param .u32 _Z18addFanForcesKernelPfPhP6float3S2_ifiii_param_8
)
{
	.reg .pred 	%p<18>;
	.reg .b16 	%rs<2>;
	.reg .b32 	%r<31>;
	.reg .b32 	%f<141>;
	.reg .b64 	%rd<30>;

	ld.param.u64 	%rd13, [_Z18addFanForcesKernelPfPhP6float3S2_ifiii_param_0];
	ld.param.u64 	%rd12, [_Z18addFanForcesKernelPfPhP6float3S2_ifiii_param_1];
	ld.param.u64 	%rd14, [_Z18addFanForcesKernelPfPhP6float3S2_ifiii_param_2];
	ld.param.u64 	%rd15, [_Z18addFanForcesKernelPfPhP6float3S2_ifiii_param_3];
	ld.param.u32 	%r8, [_Z18addFanForcesKernelPfPhP6float3S2_ifiii_param_4];
	ld.param.f32 	%f55, [_Z18addFanForcesKernelPfPhP6float3S2_ifiii_param_5];
	ld.param.u32 	%r9, [_Z18addFanForcesKernelPfPhP6float3S2_ifiii_param_6];
	ld.param.u32 	%r11, [_Z18addFanForcesKernelPfPhP6float3S2_ifiii_param_7];
	ld.param.u32 	%r12, [_Z18addFanForcesKernelPfPhP6float3S2_ifiii_param_8];
	cvta.to.global.u64 	%rd1, %rd15;
	cvta.to.global.u64 	%rd2, %rd14;
	cvta.to.global.u64 	%rd3, %rd13;
	mov.u32 	%r13, %ctaid.x;
	mov.u32 	%r14, %ntid.x;
	mov.u32 	%r15, %tid.x;
	mad.lo.s32 	%r1, %r13, %r14, %r15;
	mov.u32 	%r16, %ctaid.y;
	mov.u32 	%r17, %ntid.y;
	mov.u32 	%r18, %tid.y;
	mad.lo.s32 	%r19, %r16, %r17, %r18;
	mov.u32 	%r20, %ctaid.z;
	mov.u32 	%r21, %ntid.z;
	mov.u32 	%r22, %tid.z;
	mad.lo.s32 	%r3, %r20, %r21, %r22;
	setp.ge.s32 	%p1, %r1, %r9;
	setp.ge.s32 	%p2, %r19, %r11;
	or.pred  	%p3, %p1, %p2;
	setp.ge.s32 	%p4, %r3, %r12;
	or.pred  	%p5, %p3, %p4;
	@%p5 bra 	$L__BB6_19;
	cvta.to.global.u64 	%rd16, %rd12;
	mad.lo.s32 	%r23, %r11, %r3, %r19;
	mad.lo.s32 	%r4, %r23, %r9, %r1;
	cvt.s64.s32 	%rd17, %r4;
	add.s64 	%rd18, %rd16, %rd17;
	ld.global.u8 	%rs1, [%rd18];
	setp.eq.s16 	%p6, %rs1, 0;
	@%p6 bra 	$L__BB6_3;
	mul.lo.s32 	%r24, %r4, 3;
	mul.wide.s32 	%rd19, %r24, 4;
	add.s64 	%rd20, %rd3, %rd19;
	mov.b32 	%r25, 0;
	st.global.u32 	[%rd20], %r25;
	st.global.u32 	[%rd20+4], %r25;
	st.global.u32 	[%rd20+8], %r25;
	bra.uni 	$L__BB6_19;
$L__BB6_3:
	cvt.rn.f32.s32 	%f57, %r1;
	add.f32 	%f58, %f57, 0f3F000000;
	fma.rn.f32 	%f1, %f58, 0f3D800000, 0fC0000000;
	cvt.rn.f32.u32 	%f59, %r19;
	add.f32 	%f60, %f59, 0f3F000000;
	fma.rn.f32 	%f2, %f60, 0f3D100000, 0fC0900000;
	cvt.rn.f32.u32 	%f61, %r3;
	add.f32 	%f62, %f61, 0f3F000000;
	fma.rn.f32 	%f3, %f62, 0f3D800000, 0fC0800000;
	setp.lt.s32 	%p7, %r8, 1;
	mov.f32 	%f138, 0f00000000;
	mov.f32 	%f139, %f138;
	mov.f32 	%f140, %f138;
	@%p7 bra 	$L__BB6_18;
	setp.eq.s32 	%p8, %r8, 1;
	mov.f32 	%f140, 0f00000000;
	mov.b64 	%rd29, 0;
	mov.f32 	%f139, %f140;
	mov.f32 	%f138, %f140;
	@%p8 bra 	$L__BB6_14;
	and.b32  	%r26, %r8, 2147483646;
	neg.s32 	%r30, %r26;
	add.s64 	%rd28, %rd2, 12;
	add.s64 	%rd27, %rd1, 12;
	mov.f32 	%f140, 0f00000000;
$L__BB6_6:
	ld.global.f32 	%f66, [%rd28+-12];
	ld.global.f32 	%f67, [%rd28+-8];
	ld.global.f32 	%f68, [%rd28+-4];
	ld.global.f32 	%f7, [%rd27+-12];
	ld.global.f32 	%f8, [%rd27+-8];
	ld.global.f32 	%f9, [%rd27+-4];
	sub.f32 	%f10, %f1, %f66;
	sub.f32 	%f11, %f2, %f67;
	sub.f32 	%f12, %f3, %f68;
	mul.f32 	%f69, %f11, %f11;
	fma.rn.f32 	%f70, %f10, %f10, %f69;
	fma.rn.f32 	%f71, %f12, %f12, %f70;
	sqrt.rn.f32 	%f13, %f71;
	setp.lt.f32 	%p9, %f13, 0f3A83126F;
	@%p9 bra 	$L__BB6_9;
	div.rn.f32 	%f72, %f10, %f13;
	div.rn.f32 	%f73, %f11, %f13;
	div.rn.f32 	%f74, %f12, %f13;
	mul.f32 	%f75, %f8, %f73;
	fma.rn.f32 	%f76, %f7, %f72, %f75;
	fma.rn.f32 	%f14, %f9, %f74, %f76;
	setp.leu.f32 	%p10, %f14, 0f3DCCCCCD;
	@%p10 bra 	$L__BB6_9;
	mul.f32 	%f77, %f14, 0f40A00000;
	fma.rn.f32 	%f78, %f13, %f13, 0f3F800000;
	div.rn.f32 	%f79, %f77, %f78;
	fma.rn.f32 	%f138, %f7, %f79, %f138;
	fma.rn.f32 	%f139, %f8, %f79, %f139;
	fma.rn.f32 	%f140, %f9, %f79, %f140;
$L__BB6_9:
	ld.global.f32 	%f80, [%rd28];
	ld.global.f32 	%f81, [%rd28+4];
	ld.global.f32 	%f82, [%rd28+8];
	ld.global.f32 	%f21, [%rd27];
	ld.global.f32 	%f22, [%rd27+4];
	ld.global.f32 	%f23, [%rd27+8];
	sub.f32 	%f24, %f1, %f80;
	sub.f32 	%f25, %f2, %f81;
	sub.f32 	%f26, %f3, %f82;
	mul.f32 	%f83, %f25, %f25;
	fma.rn.f32 	%f84, %f24, %f24, %f83;
	fma.rn.f32 	%f85, %f26, %f26, %f84;
	sqrt.rn.f32 	%f27, %f85;
	setp.lt.f32 	%p11, %f27, 0f3A83126F;
	@%p11 bra 	$L__BB6_12;
	div.rn.f32 	%f86, %f24, %f27;
	div.rn.f32 	%f87, %f25, %f27;
	div.rn.f32 	%f88, %f26, %f27;
	mul.f32 	%f89, %f22, %f87;
	fma.rn.f32 	%f90, %f21, %f86, %f89;
	fma.rn.f32 	%f28, %f23, %f88, %f90;
	setp.leu.f32 	%p12, %f28, 0f3DCCCCCD;
	@%p12 bra 	$L__BB6_12;
	mul.f32 	%f91, %f28, 0f40A00000;
	fma.rn.f32 	%f92, %f27, %f27, 0f3F800000;
	div.rn.f32 	%f93, %f91, %f92;
	fma.rn.f32 	%f138, %f21, %f93, %f138;
	fma.rn.f32 	%f139, %f22, %f93, %f139;
	fma.rn.f32 	%f140, %f23, %f93, %f140;
$L__BB6_12:
	add.s32 	%r30, %r30, 2;
	add.s64 	%rd28, %rd28, 24;
	add.s64 	%rd27, %rd27, 24;
	setp.ne.s32 	%p13, %r30, 0;
	@%p13 bra 	$L__BB6_6;
	cvt.u64.u32 	%rd29, %r26;
$L__BB6_14:
	and.b32  	%r28, %r8, 1;
	setp.eq.b32 	%p14, %r28, 1;
	not.pred 	%p15, %p14;
	@%p15 bra 	$L__BB6_18;
	mul.lo.s64 	%rd22, %rd29, 12;
	add.s64 	%rd23, %rd2, %rd22;
	ld.global.f32 	%f94, [%rd23];
	ld.global.f32 	%f95, [%rd23+4];
	ld.global.f32 	%f96, [%rd23+8];
	add.s64 	%rd24, %rd1, %rd22;
	ld.global.f32 	%f41, [%rd24];
	ld.global.f32 	%f42, [%rd24+4];
	ld.global.f32 	%f43, [%rd24+8];
	sub.f32 	%f44, %f1, %f94;
	sub.f32 	%f45, %f2, %f95;
	sub.f32 	%f46, %f3, %f96;
	mul.f32 	%f97, %f45, %f45;
	fma.rn.f32 	%f98, %f44, %f44, %f97;
	fma.rn.f32 	%f99, %f46, %f46, %f98;
	sqrt.rn.f32 	%f47, %f99;
	setp.lt.f32 	%p16, %f47, 0f3A83126F;
	@%p16 bra 	$L__BB6_18;
	div.rn.f32 	%f100, %f44, %f47;
	div.rn.f32 	%f101, %f45, %f47;
	div.rn.f32 	%f102, %f46, %f47;
	mul.f32 	%f103, %f42, %f101;
	fma.rn.f32 	%f104, %f41, %f100, %f103;
	fma.rn.f32 	%f48, %f43, %f102, %f104;
	setp.leu.f32 	%p17, %f48, 0f3DCCCCCD;
	@%p17 bra 	$L__BB6_18;
	mul.f32 	%f105, %f48, 0f40A00000;
	fma.rn.f32 	%f106, %f47, %f47, 0f3F800000;
	div.rn.f32 	%f107, %f105, %f106;
	fma.rn.f32 	%f138, %f41, %f107, %f138;
	fma.rn.f32 	%f139, %f42, %f107, %f139;
	fma.rn.f32 	%f140, %f43, %f107, %f140;
$L__BB6_18:
	mul.lo.s32 	%r29, %r4, 3;
	mul.wide.s32 	%rd25, %r29, 4;
	add.s64 	%rd26, %rd3, %rd25;
	ld.global.f32 	%f108, [%rd26];
	add.f32 	%f109, %f138, %f108;
	ld.global.f32 	%f110, [%rd26+4];
	add.f32 	%f111, %f139, %f110;
	ld.global.f32 	%f112, [%rd26+8];
	add.f32 	%f113, %f140, %f112;
	max.f32 	%f114, %f109, 0fC1200000;
	min.f32 	%f115, %f114, 0f41200000;
	mul.f32 	%f116, %f55, %f115;
	st.global.f32 	[%rd26], %f116;
	max.f32 	%f117, %f111, 0fC1200000;
	min.f32 	%f118, %f117, 0f41200000;
	mul.f32 	%f119, %f55, %f118;
	st.global.f32 	[%rd26+4], %f119;
	max.f32 	%f120, %f113, 0fC1200000;
	min.f32 	%f121, %f120, 0f41200000;
	mul.f32 	%f122, %f55, %f121;
	st.global.f32 	[%rd26+8], %f122;
$L__BB6_19:
	ret;

}
	// .globl	_Z20advectVelocityKernelPfS_Phiiif
.visible .entry _Z20advectVelocityKernelPfS_Phiiif(
	.param .u64 .ptr .align 1 _Z20advectVelocityKernelPfS_Phiiif_param_0,
	.param .u64 .ptr .align 1 _Z20advectVelocityKernelPfS_Phiiif_param_1,
	.param .u64 .ptr .align 1 _Z20advectVelocityKernelPfS_Phiiif_param_2,
	.param .u32 _Z20advectVelocityKernelPfS_Phiiif_param_3,
	.param .u32 _Z20advectVelocityKernelPfS_Phiiif_param_4,
	.param .u32 _Z20advectVelocityKernelPfS_Phiiif_param_5,
	.param .f32 _Z20advectVelocityKernelPfS_Phiiif_param_6
)
{
	.reg .pred 	%p<7>;
	.reg .b16 	%rs<2>;
	.reg .b32 	%r<41>;
	.reg .b32 	%f<108>;
	.reg .b64 	%rd<22>;

	ld.param.u64 	%rd4, [_Z20advectVelocityKernelPfS_Phiiif_param_1];
	ld.param.u64 	%rd3, [_Z20advectVelocityKernelPfS_Phiiif_param_2];
	ld.param.u32 	%r5, [_Z20advectVelocityKernelPfS_Phiiif_param_3];
	ld.param.u32 	%r8, [_Z20advectVelocityKernelPfS_Phiiif_param_4];
	ld.param.u32 	%r7, [_Z20advectVelocityKernelPfS_Phiiif_param_5];
	ld.param.f32 	%f1, [_Z20advectVelocityKernelPfS_Phiiif_param_6];
	cvta.to.global.u64 	%rd1, %rd4;
	mov.u32 	%r9, %ctaid.x;
	mov.u32 	%r10, %ntid.x;
	mov.u32 	%r11, %tid.x;
	mad.lo.s32 	%r1, %r9, %r10, %r11;
	mov.u32 	%r12, %ctaid.y;
	mov.u32 	%r13, %ntid.y;
	mov.u32 	%r14, %tid.y;
	mad.lo.s32 	%r15, %r12, %r13, %r14;
	mov.u32 	%r16, %ctaid.z;
	mov.u32 	%r17, %ntid.z;
	mov.u32 	%r18, %tid.z;
	mad.lo.s32 	%r3, %r16, %r17, %r18;
	setp.ge.s32 	%p1, %r1, %r5;
	setp.ge.s32 	%p2, %r15, %r8;
	or.pred  	%p3, %p1, %p2;
	setp.ge.s32 	%p4, %r3, %r7;
	or.pred  	%p5, %p3, %p4;
	@%p5 bra 	$L__BB7_4;
	cvta.to.global.u64 	%rd5, %rd3;
	mad.lo.s32 	%r19, %r8, %r3, %r15;
	mad.lo.s32 	%r4, %r19, %r5, %r1;
	cvt.s64.s32 	%rd6, %r4;
	add.s64 	%rd7, %rd5, %rd6;
	ld.global.u8 	%rs1, [%rd7];
	setp.eq.s16 	%p6, %rs1, 0;
	@%p6 bra 	$L__BB7_3;
	mul.lo.s32 	%r20, %r4, 3;
	mul.wide.s32 	%rd8, %r20, 4;
	add.s64 	%rd9, %rd1, %rd8;
	mov.b32 	%r21, 0;
	st.global.u32 	[%rd9], %r21;
	st.global.u32 	[%rd9+4], %r21;
	st.global.u32 	[%rd9+8], %r21;
	bra.uni 	$L__BB7_4;
$L__BB7_3:
	ld.param.u64 	%rd21, [_Z20advectVelocityKernelPfS_Phiiif_param_0];
	cvta.to.global.u64 	%rd10, %rd21;
	mul.lo.s32 	%r22, %r4, 3;
	mul.wide.s32 	%rd11, %r22, 4;
	add.s64 	%rd12, %rd10, %rd11;
	ld.global.f32 	%f2, [%rd12];
	ld.global.f32 	%f3, [%rd12+4];
	ld.global.f32 	%f4, [%rd12+8];
	cvt.rn.f32.s32 	%f5, %r1;
	mul.f32 	%f6, %f1, %f2;
	mul.f32 	%f7, %f6, 0f3F000000;
	mul.f32 	%f8, %f7, 0f41800000;
	sub.f32 	%f9, %f5, %f8;
	cvt.rn.f32.u32 	%f10, %r15;
	mul.f32 	%f11, %f1, %f3;
	mul.f32 	%f12, %f11, 0f3F000000;
	div.rn.f32 	%f13, %f12, 0fBD100000;
	add.f32 	%f14, %f10, %f13;
	cvt.rn.f32.u32 	%f15, %r3;
	mul.f32 	%f16, %f1, %f4;
	mul.f32 	%f17, %f16, 0f3F000000;
	mul.f32 	%f18, %f17, 0f41800000;
	sub.f32 	%f19, %f15, %f18;
	max.f32 	%f20, %f9, 0f3F000000;
	cvt.rn.f32.s32 	%f21, %r5;
	add.f32 	%f22, %f21, 0fBFC00000;
	min.f32 	%f23, %f20, %f22;
	max.f32 	%f24, %f14, 0f3F000000;
	cvt.rn.f32.u32 	%f25, %r8;
	add.f32 	%f26, %f25, 0fBFC00000;
	min.f32 	%f27, %f24, %f26;
	max.f32 	%f28, %f19, 0f3F000000;
	cvt.rn.f32.u32 	%f29, %r7;
	add.f32 	%f30, %f29, 0fBFC00000;
	min.f32 	%f31, %f28, %f30;
	cvt.rzi.s32.f32 	%r23, %f23;
	cvt.rzi.s32.f32 	%r24, %f27;
	cvt.rzi.s32.f32 	%r25, %f31;
	cvt.rn.f32.s32 	%f32, %r23;
	sub.f32 	%f33, %f23, %f32;
	cvt.rn.f32.s32 	%f34, %r24;
	sub.f32 	%f35, %f27, %f34;
	cvt.rn.f32.s32 	%f36, %r25;
	sub.f32 	%f37, %f31, %f36;
	add.s32 	%r26, %r5, -2;
	min.s32 	%r27, %r23, %r26;
	max.s32 	%r28, %r27, 0;
	add.s32 	%r29, %r8, -2;
	min.s32 	%r30, %r24, %r29;
	max.s32 	%r31, %r30, 0;
	add.s32 	%r32, %r7, -2;
	min.s32 	%r33, %r25, %r32;
	max.s32 	%r34, %r33, 0;
	mad.lo.s32 	%r35, %r34, %r8, %r31;
	mad.lo.s32 	%r36, %r35, %r5, %r28;
	add.s32 	%r37, %r35, %r8;
	mad.lo.s32 	%r38, %r37, %r5, %r28;
	mov.f32 	%f38, 0f3F800000;
	sub.f32 	%f39, %f38, %f37;
	sub.f32 	%f40, %f38, %f35;
	sub.f32 	%f41, %f38, %f33;
	mul.lo.s32 	%r39, %r38, 3;
	mul.lo.s32 	%r40, %r36, 3;
	mul.wide.s32 	%rd13, %r40, 4;
	add.s64 	%rd14, %rd10, %rd13;
	ld.global.f32 	%f42, [%rd14];
	mul.wide.s32 	%rd15, %r39, 4;
	add.s64 	%rd16, %rd10, %rd15;
	ld.global.f32 	%f43, [%rd16];
	mul.wide.s32 	%rd17, %r5, 12;
	add.s64 	%rd18, %rd14, %rd17;
	ld.global.f32 	%f44, [%rd18];
	add.s64 	%rd19, %rd16, %rd17;
	ld.global.f32 	%f45, [%rd19];
	ld.global.f32 	%f46, [%rd14+12];
	ld.global.f32 	%f47, [%rd16+12];
	ld.global.f32 	%f48, [%rd18+12];
	ld.global.f32 	%f49, [%rd19+12];
	mul.f32 	%f50, %f33, %f46;
	fma.rn.f32 	%f51, %f41, %f42, %f50;
	mul.f32 	%f52, %f33, %f47;
	fma.rn.f32 	%f53, %f41, %f43, %f52;
	mul.f32 	%f54, %f33, %f48;
	fma.rn.f32 	%f55, %f41, %f44, %f54;
	mul.f32 	%f56, %f33, %f49;
	fma.rn.f32 	%f57, %f41, %f45, %f56;
	mul.f32 	%f58, %f35, %f55;
	fma.rn.f32 	%f59, %f40, %f51, %f58;
	mul.f32 	%f60, %f35, %f57;
	fma.rn.f32 	%f61, %f40, %f53, %f60;
	mul.f32 	%f62, %f37, %f61;
	fma.rn.f32 	%f63, %f39, %f59, %f62;
	add.s64 	%rd20, %rd1, %rd11;
	st.global.f32 	[%rd20], %f63;
	ld.global.f32 	%f64, [%rd14+4];
	ld.global.f32 	%f65, [%rd16+4];
	ld.global.f32 	%f66, [%rd18+4];
	ld.global.f32 	%f67, [%rd19+4];
	ld.global.f32 	%f68, [%rd14+16];
	ld.global.f32 	%f69, [%rd16+16];
	ld.global.f32 	%f70, [%rd18+16];
	ld.global.f32 	%f71, [%rd19+16];
	mul.f32 	%f72, %f33, %f68;
	fma.rn.f32 	%f73, %f41, %f64, %f72;
	mul.f32 	%f74, %f33, %f69;
	fma.rn.f32 	%f75, %f41, %f65, %f74;
	mul.f32 	%f76, %f33, %f70;
	fma.rn.f32 	%f77, %f41, %f66, %f76;
	mul.f32 	%f78, %f33, %f71;
	fma.rn.f32 	%f79, %f41, %f67, %f78;
	mul.f32 	%f80, %f35, %f77;
	fma.rn.f32 	%f81, %f40, %f73, %f80;
	mul.f32 	%f82, %f35, %f79;
	fma.rn.f32 	%f83, %f40, %f75, %f82;
	mul.f32 	%f84, %f37, %f83;
	fma.rn.f32 	%f85, %f39, %f81, %f84;
	st.global.f32 	[%rd20+4], %f85;
	ld.global.f32 	%f86, [%rd14+8];
	ld.global.f32 	%f87, [%rd16+8];
	ld.global.f32 	%f88, [%rd18+8];
	ld.global.f32 	%f89, [%rd19+8];
	ld.global.f32 	%f90, [%rd14+20];
	ld.global.f32 	%f91, [%rd16+20];
	ld.global.f32 	%f92, [%rd18+20];
	ld.global.f32 	%f93, [%rd19+20];
	mul.f32 	%f94, %f33, %f90;
	fma.rn.f32 	%f95, %f41, %f86, %f94;
	mul.f32 	%f96, %f33, %f91;
	fma.rn.f32 	%f97, %f41, %f87, %f96;
	mul.f32 	%f98, %f33, %f92;
	fma.rn.f32 	%f99, %f41, %f88, %f98;
	mul.f32 	%f100, %f33, %f93;
	fma.rn.f32 	%f101, %f41, %f89, %f100;
	mul.f32 	%f102, %f35, %f99;
	fma.rn.f32 	%f103, %f40, %f95, %f102;
	mul.f32 	%f104, %f35, %f101;
	fma.rn.f32 	%f105, %f40, %f97, %f104;
	mul.f32 	%f106, %f37, %f105;
	fma.rn.f32 	%f107, %f39, %f103, %f106;
	st.global.f32 	[%rd20+8], %f107;
$L__BB7_4:
	ret;

}


// ===== COMPILED SASS (sm_100) =====

	.target	sm_100

	.elftype	@"ET_EXEC"


//--------------------- .note.nv.tkinfo           --------------------------
	.section	.note.nv.tkinfo,"",@"SHT_NOTE"
	.sectionflags	@"SHF_NOTE_NV_TKINFO"
	.tkinfo
        /*0018*/ 	.word	0x00000002
        /*0030*/ 	.string	""
        /*0030*/ 	.string	"ptxas"
        /*0030*/ 	.string	"Cuda compilation tools, release 13.0, V13.0.88"
        /*0030*/ 	.string	"Build cuda_13.0.r13.0/compiler.36424714_0"
        /*0030*/ 	.string	"-arch sm_100 -m 64 "



//--------------------- .note.nv.cuinfo           --------------------------
	.section	.note.nv.cuinfo,"",@"SHT_NOTE"
	.sectionflags	@"SHF_NOTE_NV_CUINFO"
        /*0018*/ 	.short	0x0002
        /*001a*/ 	.short	0x0064
        /*001c*/ 	.short	0x0082
	.zero		2


//--------------------- .nv.info                  --------------------------
	.section	.nv.info,"",@"SHT_CUDA_INFO"
	.align	4


	//----- nvinfo : EIATTR_REGCOUNT
	.align		4
        /*0000*/ 	.byte	0x04, 0x2f
        /*0002*/ 	.short	(.L_1 - .L_0)
	.align		4
.L_0:
        /*0004*/ 	.word	index@(_Z23computeDivergenceKernelPfS_Phiii)
        /*0008*/ 	.word	0x00000014


	//----- nvinfo : EIATTR_FRAME_SIZE
	.align		4
.L_1:
        /*000c*/ 	.byte	0x04, 0x11
        /*000e*/ 	.short	(.L_3 - .L_2)
	.align		4
.L_2:
        /*0010*/ 	.word	index@($__internal_8_$__cuda_sm3x_div_rn_noftz_f32_slowpath)
        /*0014*/ 	.word	0x00000000


	//----- nvinfo : EIATTR_FRAME_SIZE
	.align		4
.L_3:
        /*0018*/ 	.byte	0x04, 0x11
        /*001a*/ 	.short	(.L_5 - .L_4)
	.align		4
.L_4:
        /*001c*/ 	.word	index@(_Z23computeDivergenceKernelPfS_Phiii)
        /*0020*/ 	.word	0x00000000


	//----- nvinfo : EIATTR_REGCOUNT
	.align		4
.L_5:
        /*0024*/ 	.byte	0x04, 0x2f
        /*0026*/ 	.short	(.L_7 - .L_6)
	.align		4
.L_6:
        /*0028*/ 	.word	index@(_Z22pressureJacobianKernelPfS_S_Phiiif)
        /*002c*/ 	.word	0x00000012


	//----- nvinfo : EIATTR_FRAME_SIZE
	.align		4
.L_7:
        /*0030*/ 	.byte	0x04, 0x11
        /*0032*/ 	.short	(.L_9 - .L_8)
	.align		4
.L_8:
        /*0034*/ 	.word	index@($__internal_7_$__cuda_sm3x_div_rn_noftz_f32_slowpath)
        /*0038*/ 	.word	0x00000000


	//----- nvinfo : EIATTR_FRAME_SIZE
	.align		4
.L_9:
        /*003c*/ 	.byte	0x04, 0x11
        /*003e*/ 	.short	(.L_11 - .L_10)
	.align		4
.L_10:
        /*0040*/ 	.word	index@(_Z22pressureJacobianKernelPfS_S_Phiiif)
        /*0044*/ 	.word	0x00000000


	//----- nvinfo : EIATTR_REGCOUNT
	.align		4
.L_11:
        /*0048*/ 	.byte	0x04, 0x2f
        /*004a*/ 	.short	(.L_13 - .L_12)
	.align		4
.L_12:
        /*004c*/ 	.word	index@(_Z30subtractPressureGradientKernelPfS_Phiiif)
        /*0050*/ 	.word	0x00000016


	//----- nvinfo : EIATTR_FRAME_SIZE
	.align		4
.L_13:
        /*0054*/ 	.byte	0x04, 0x11
        /*0056*/ 	.short	(.L_15 - .L_14)
	.align		4
.L_14:
        /*0058*/ 	.word	index@($__internal_6_$__cuda_sm3x_div_rn_noftz_f32_slowpath)
        /*005c*/ 	.word	0x00000000


	//----- nvinfo : EIATTR_FRAME_SIZE
	.align		4
.L_15:
        /*0060*/ 	.byte	0x04, 0x11
        /*0062*/ 	.short	(.L_17 - .L_16)
	.align		4
.L_16:
        /*0064*/ 	.word	index@(_Z30subtractPressureGradientKernelPfS_Phiiif)
        /*0068*/ 	.word	0x00000000


	//----- nvinfo : EIATTR_REGCOUNT
	.align		4
.L_17:
        /*006c*/ 	.byte	0x04, 0x2f
        /*006e*/ 	.short	(.L_19 - .L_18)
	.align		4
.L_18:
        /*0070*/ 	.word	index@(_Z21computeResidualKernelPfS_S_Phiii)
        /*0074*/ 	.word	0x0000001a


	//----- nvinfo : EIATTR_FRAME_SIZE
	.align		4
.L_19:
        /*0078*/ 	.byte	0x04, 0x11
        /*007a*/ 	.short	(.L_21 - .L_20)
	.align		4
.L_20:
        /*007c*/ 	.word	index@($__internal_5_$__cuda_sm3x_div_rn_noftz_f32_slowpath)
        /*0080*/ 	.word	0x00000000


	//----- nvinfo : EIATTR_FRAME_SIZE
	.align		4
.L_21:
        /*0084*/ 	.byte	0x04, 0x11
        /*0086*/ 	.short	(.L_23 - .L_22)
	.align		4
.L_22:
        /*0088*/ 	.word	index@(_Z21computeResidualKernelPfS_S_Phiii)
        /*008c*/ 	.word	0x00000000


	//----- nvinfo : EIATTR_REGCOUNT
	.align		4
.L_23:
        /*0090*/ 	.byte	0x04, 0x2f
        /*0092*/ 	.short	(.L_25 - .L_24)
	.align		4
.L_24:
        /*0094*/ 	.word	index@(_Z19heatDiffusionKernelPfS_S_Phiiif)
        /*0098*/ 	.word	0x00000018


	//----- nvinfo : EIATTR_FRAME_SIZE
	.align		4
.L_25:
        /*009c*/ 	.byte	0x04, 0x11
        /*009e*/ 	.short	(.L_27 - .L_26)
	.align		4
.L_26:
        /*00a0*/ 	.word	index@($__internal_4_$__cuda_sm3x_div_rn_noftz_f32_slowpath)
        /*00a4*/ 	.word	0x00000000


	//----- nvinfo : EIATTR_FRAME_SIZE
	.align		4
.L_27:
        /*00a8*/ 	.byte	0x04, 0x11
        /*00aa*/ 	.short	(.L_29 - .L_28)
	.align		4
.L_28:
        /*00ac*/ 	.word	index@(_Z19heatDiffusionKernelPfS_S_Phiiif)
        /*00b0*/ 	.word	0x00000000


	//----- nvinfo : EIATTR_REGCOUNT
	.align		4
.L_29:
        /*00b4*/ 	.byte	0x04, 0x2f
        /*00b6*/ 	.short	(.L_31 - .L_30)
	.align		4
.L_30:
        /*00b8*/ 	.word	index@(_Z16advectHeatKernelPfS_S_Phiiif)
        /*00bc*/ 	.word	0x0000001c


	//----- nvinfo : EIATTR_FRAME_SIZE
	.align		4
.L_31:
        /*00c0*/ 	.byte	0x04, 0x11
        /*00c2*/ 	.short	(.L_33 - .L_32)
	.align		4
.L_32:
        /*00c4*/ 	.word	index@($__internal_3_$__cuda_sm3x_div_rn_noftz_f32_slowpath)
        /*00c8*/ 	.word	0x00000000


	//----- nvinfo : EIATTR_FRAME_SIZE
	.align		4
.L_33:
        /*00cc*/ 	.byte	0x04, 0x11
        /*00ce*/ 	.short	(.L_35 - .L_34)
	.align		4
.L_34:
        /*00d0*/ 	.word	index@(_Z16advectHeatKernelPfS_S_Phiiif)
        /*00d4*/ 	.word	0x00000000


	//----- nvinfo : EIATTR_REGCOUNT
	.align		4
.L_35:
        /*00d8*/ 	.byte	0x04, 0x2f
        /*00da*/ 	.short	(.L_37 - .L_36)
	.align		4
.L_36:
        /*00dc*/ 	.word	index@(_Z18addFanForcesKernelPfPhP6float3S2_ifiii)
        /*00e0*/ 	.word	0x00000020


	//----- nvinfo : EIATTR_FRAME_SIZE
	.align		4
.L_37:
        /*00e4*/ 	.byte	0x04, 0x11
        /*00e6*/ 	.short	(.L_39 - .L_38)
	.align		4
.L_38:
        /*00e8*/ 	.word	index@($__internal_2_$__cuda_sm3x_div_rn_noftz_f32_slowpath)
        /*00ec*/ 	.word	0x00000000


	//----- nvinfo : EIATTR_FRAME_SIZE
	.align		4
.L_39:
        /*00f0*/ 	.byte	0x04, 0x11
        /*00f2*/ 	.short	(.L_41 - .L_40)
	.align		4
.L_40:
        /*00f4*/ 	.word	index@($__internal_1_$__cuda_sm20_sqrt_rn_f32_slowpath)
        /*00f8*/ 	.word	0x00000000


	//----- nvinfo : EIATTR_FRAME_SIZE
	.align		4
.L_41:
        /*00fc*/ 	.byte	0x04, 0x11
        /*00fe*/ 	.short	(.L_43 - .L_42)
	.align		4
.L_42:
        /*0100*/ 	.word	index@(_Z18addFanForcesKernelPfPhP6float3S2_ifiii)
        /*0104*/ 	.word	0x00000000


	//----- nvinfo : EIATTR_REGCOUNT
	.align		4
.L_43:
        /*0108*/ 	.byte	0x04, 0x2f
        /*010a*/ 	.short	(.L_45 - .L_44)
	.align		4
.L_44:
        /*010c*/ 	.word	index@(_Z20advectVelocityKernelPfS_Phiiif)
        /*0110*/ 	.word	0x0000001e


	//----- nvinfo : EIATTR_FRAME_SIZE
	.align		4
.L_45:
        /*0114*/ 	.byte	0x04, 0x11
        /*0116*/ 	.short	(.L_47 - .L_46)
	.align		4
.L_46:
        /*0118*/ 	.word	index@($__internal_0_$__cuda_sm3x_div_rn_noftz_f32_slowpath)
        /*011c*/ 	.word	0x00000000


	//----- nvinfo : EIATTR_FRAME_SIZE
	.align		4
.L_47:
        /*0120*/ 	.byte	0x04, 0x11
        /*0122*/ 	.short	(.L_49 - .L_48)
	.align		4
.L_48:
        /*0124*/ 	.word	index@(_Z20advectVelocityKernelPfS_Phiiif)
        /*0128*/ 	.word	0x00000000


	//----- nvinfo : EIATTR_MIN_STACK_SIZE
	.align		4
.L_49:
        /*012c*/ 	.byte	0x04, 0x12
        /*012e*/ 	.short	(.L_51 - .L_50)
	.align		4
.L_50:
        /*0130*/ 	.word	index@(_Z20advectVelocityKernelPfS_Phiiif)
        /*0134*/ 	.word	0x00000000


	//----- nvinfo : EIATTR_MIN_STACK_SIZE
	.align		4
.L_51:
        /*0138*/ 	.byte	0x04, 0x12
        /*013a*/ 	.short	(.L_53 - .L_52)
	.align		4
.L_52:
        /*013c*/ 	.word	index@(_Z18addFanForcesKernelPfPhP6float3S2_ifiii)
        /*0140*/ 	.word	0x00000000


	//----- nvinfo : EIATTR_MIN_STACK_SIZE
	.align		4
.L_53:
        /*0144*/ 	.byte	0x04, 0x12
        /*0146*/ 	.short	(.L_55 - .L_54)
	.align		4
.L_54:
        /*0148*/ 	.word	index@(_Z16advectHeatKernelPfS_S_Phiiif)
        /*014c*/ 	.word	0x00000000


	//----- nvinfo : EIATTR_MIN_STACK_SIZE
	.align		4
.L_55:
        /*0150*/ 	.byte	0x04, 0x12
        /*0152*/ 	.short	(.L_57 - .L_56)
	.align		4
.L_56:
        /*0154*/ 	.word	index@(_Z19heatDiffusionKernelPfS_S_Phiiif)
        /*0158*/ 	.word	0x00000000


	//----- nvinfo : EIATTR_MIN_STACK_SIZE
	.align		4
.L_57:
        /*015c*/ 	.byte	0x04, 0x12
        /*015e*/ 	.short	(.L_59 - .L_58)
	.align		4
.L_58:
        /*0160*/ 	.word	index@(_Z21computeResidualKernelPfS_S_Phiii)
        /*0164*/ 	.word	0x00000000


	//----- nvinfo : EIATTR_MIN_STACK_SIZE
	.align		4
.L_59:
        /*0168*/ 	.byte	0x04, 0x12
        /*016a*/ 	.short	(.L_61 - .L_60)
	.align		4
.L_60:
        /*016c*/ 	.word	index@(_Z30subtractPressureGradientKernelPfS_Phiiif)
        /*0170*/ 	.word	0x00000000


	//----- nvinfo : EIATTR_MIN_STACK_SIZE
	.align		4
.L_61:
        /*0174*/ 	.byte	0x04, 0x12
        /*0176*/ 	.short	(.L_63 - .L_62)
	.align		4
.L_62:
        /*0178*/ 	.word	index@(_Z22pressureJacobianKernelPfS_S_Phiiif)
        /*017c*/ 	.word	0x00000000


	//----- nvinfo : EIATTR_MIN_STACK_SIZE
	.align		4
.L_63:
        /*0180*/ 	.byte	0x04, 0x12
        /*0182*/ 	.short	(.L_65 - .L_64)
	.align		4
.L_64:
        /*0184*/ 	.word	index@(_Z23computeDivergenceKernelPfS_Phiii)
        /*0188*/ 	.word	0x00000000
.L_65:


//--------------------- .nv.compat                --------------------------
	.section	.nv.compat,"",@"SHT_CUDA_COMPAT_INFO"
	.align	4
        /*0000*/ 	.byte	0x02, 0x09, 0x00, 0x00, 0x02, 0x02, 0x01, 0x00, 0x02, 0x05, 0x05, 0x00, 0x03, 0x07, 0x01, 0x01
        /*0010*/ 	.byte	0x02, 0x03, 0x00, 0x00, 0x02, 0x06, 0x01, 0x00, 0x04, 0x0b, 0x08, 0x00, 0x01, 0x00, 0x00, 0x00
        /*0020*/ 	.byte	0x00, 0x00, 0x00, 0x00


//--------------------- .nv.info._Z20advectVelocityKernelPfS_Phiiif --------------------------
	.section	.nv.info._Z20advectVelocityKernelPfS_Phiiif,"",@"SHT_CUDA_INFO"
	.sectionflags	@""
	.align	4


	//----- nvinfo : EIATTR_CUDA_API_VERSION
	.align		4
        /*0000*/ 	.byte	0x04, 0x37
        /*0002*/ 	.short	(.L_67 - .L_66)
.L_66:
        /*0004*/ 	.word	0x00000082


	//----- nvinfo : EIATTR_KPARAM_INFO
	.align		4
.L_67:
        /*0008*/ 	.byte	0x04, 0x17
        /*000a*/ 	.short	(.L_69 - .L_68)
.L_68:
        /*000c*/ 	.word	0x00000000
        /*0010*/ 	.short	0x0006
        /*0012*/ 	.short	0x0024
        /*0014*/ 	.byte	0x00, 0xf0, 0x11, 0x00


	//----- nvinfo : EIATTR_KPARAM_INFO
	.align		4
.L_69:
        /*0018*/ 	.byte	0x04, 0x17
        /*001a*/ 	.short	(.L_71 - .L_70)
.L_70:
        /*001c*/ 	.word	0x00000000
        /*0020*/ 	.short	0x0005
        /*0022*/ 	.short	0x0020
        /*0024*/ 	.byte	0x00, 0xf0, 0x11, 0x00


	//----- nvinfo : EIATTR_KPARAM_INFO
	.align		4
.L_71:
        /*0028*/ 	.byte	0x04, 0x17
        /*002a*/ 	.short	(.L_73 - .L_72)
.L_72:
        /*002c*/ 	.word	0x00000000
        /*0030*/ 	.short	0x0004
        /*0032*/ 	.short	0x001c
        /*0034*/ 	.byte	0x00, 0xf0, 0x11, 0x00


	//----- nvinfo : EIATTR_KPARAM_INFO
	.align		4
.L_73:
        /*0038*/ 	.byte	0x04, 0x17
        /*003a*/ 	.short	(.L_75 - .L_74)
.L_74:
        /*003c*/ 	.word	0x00000000
        /*0040*/ 	.short	0x0003
        /*0042*/ 	.short	0x0018
        /*0044*/ 	.byte	0x00, 0xf0, 0x11, 0x00


	//----- nvinfo : EIATTR_KPARAM_INFO
	.align		4
.L_75:
        /*0048*/ 	.byte	0x04, 0x17
        /*004a*/ 	.short	(.L_77 - .L_76)
.L_76:
        /*004c*/ 	.word	0x00000000
        /*0050*/ 	.short	0x0002
        /*0052*/ 	.short	0x0010
        /*0054*/ 	.byte	0x00, 0xf5, 0x21, 0x00


	//----- nvinfo : EIATTR_KPARAM_INFO
	.align		4
.L_77:
        /*0058*/ 	.byte	0x04, 0x17
        /*005a*/ 	.short	(.L_79 - .L_78)
.L_78:
        /*005c*/ 	.word	0x00000000
        /*0060*/ 	.short	0x0001
        /*0062*/ 	.short	0x0008
        /*0064*/ 	.byte	0x00, 0xf5, 0x21, 0x00


	//----- nvinfo : EIATTR_KPARAM_INFO
	.align		4
.L_79:
        /*0068*/ 	.byte	0x04, 0x17
        /*006a*/ 	.short	(.L_81 - .L_80)
.L_80:
        /*006c*/ 	.word	0x00000000
        /*0070*/ 	.short	0x0000
        /*0072*/ 	.short	0x0000
        /*0074*/ 	.byte	0x00, 0xf5, 0x21, 0x00


	//----- nvinfo : EIATTR_SPARSE_MMA_MASK
	.align		4
.L_81:
        /*0078*/ 	.byte	0x03, 0x50
        /*007a*/ 	.short	0x0000


	//----- nvinfo : EIATTR_MAXREG_COUNT
	.align		4
        /*007c*/ 	.byte	0x03, 0x1b
        /*007e*/ 	.short	0x00ff


	//----- nvinfo : EIATTR_MERCURY_ISA_VERSION
	.align		4
        /*0080*/ 	.byte	0x03, 0x5f
        /*0082*/ 	.short	0x0101


	//----- nvinfo : EIATTR_VRC_CTA_INIT_COUNT
	.align		4
        /*0084*/ 	.byte	0x02, 0x4a
	.zero		1
	.zero		1


	//----- nvinfo : EIATTR_EXIT_INSTR_OFFSETS
	.align		4
        /*0088*/ 	.byte	0x04, 0x1c
        /*008a*/ 	.short	(.L_83 - .L_82)


	//   ....[0]....
.L_82:
        /*008c*/ 	.word	0x00000120


	//   ....[1]....
        /*0090*/ 	.word	0x00000210


	//   ....[2]....
        /*0094*/ 	.word	0x00000af0


	//----- nvinfo : EIATTR_CRS_STACK_SIZE
	.align		4
.L_83:
        /*0098*/ 	.byte	0x04, 0x1e
        /*009a*/ 	.short	(.L_85 - .L_84)
.L_84:
        /*009c*/ 	.word	0x00000000


	//----- nvinfo : EIATTR_CBANK_PARAM_SIZE
	.align		4
.L_85:
        /*00a0*/ 	.byte	0x03, 0x19
        /*00a2*/ 	.short	0x0028


	//----- nvinfo : EIATTR_PARAM_CBANK
	.align		4
        /*00a4*/ 	.byte	0x04, 0x0a
        /*00a6*/ 	.short	(.L_87 - .L_86)
	.align		4
.L_86:
        /*00a8*/ 	.word	index@(.nv.constant0._Z20advectVelocityKernelPfS_Phiiif)
        /*00ac*/ 	.short	0x0380
        /*00ae*/ 	.short	0x0028


	//----- nvinfo : EIATTR_SW_WAR
	.align		4
.L_87:
        /*00b0*/ 	.byte	0x04, 0x36
        /*00b2*/ 	.short	(.L_89 - .L_88)
.L_88:
        /*00b4*/ 	.word	0x00000008
.L_89:


//--------------------- .nv.info._Z18addFanForcesKernelPfPhP6float3S2_ifiii --------------------------
	.section	.nv.info._Z18addFanForcesKernelPfPhP6float3S2_ifiii,"",@"SHT_CUDA_INFO"
	.sectionflags	@""
	.align	4


	//----- nvinfo : EIATTR_CUDA_API_VERSION
	.align		4
        /*0000*/ 	.byte	0x04, 0x37
        /*0002*/ 	.short	(.L_91 - .L_90)
.L_90:
        /*0004*/ 	.word	0x00000082


	//----- nvinfo : EIATTR_KPARAM_INFO
	.align		4
.L_91:
        /*0008*/ 	.byte	0x04, 0x17
        /*000a*/ 	.short	(.L_93 - .L_92)
.L_92:
        /*000c*/ 	.word	0x00000000
        /*0010*/ 	.short	0x0008
        /*0012*/ 	.short	0x0030
        /*0014*/ 	.byte	0x00, 0xf0, 0x11, 0x00


	//----- nvinfo : EIATTR_KPARAM_INFO
	.align		4
.L_93:
        /*0018*/ 	.byte	0x04, 0x17
        /*001a*/ 	.short	(.L_95 - .L_94)
.L_94:
        /*001c*/ 	.word	0x00000000
        /*0020*/ 	.short	0x0007
        /*0022*/ 	.short	0x002c
        /*0024*/ 	.byte	0x00, 0xf0, 0x11, 0x00


	//----- nvinfo : EIATTR_KPARAM_INFO
	.align		4
.L_95:
        /*0028*/ 	.byte	0x04, 0x17
        /*002a*/ 	.short	(.L_97 - .L_96)
.L_96:
        /*002c*/ 	.word	0x00000000
        /*0030*/ 	.short	0x0006
        /*0032*/ 	.short	0x0028
        /*0034*/ 	.byte	0x00, 0xf0, 0x11, 0x00


	//----- nvinfo : EIATTR_KPARAM_INFO
	.align		4
.L_97:
        /*0038*/ 	.byte	0x04, 0x17
        /*003a*/ 	.short	(.L_99 - .L_98)
.L_98:
        /*003c*/ 	.word	0x00000000
        /*0040*/ 	.short	0x0005
        /*0042*/ 	.short	0x0024
        /*0044*/ 	.byte	0x00, 0xf0, 0x11, 0x00


	//----- nvinfo : EIATTR_KPARAM_INFO
	.align		4
.L_99:
        /*0048*/ 	.byte	0x04, 0x17
        /*004a*/ 	.short	(.L_101 - .L_100)
.L_100:
        /*004c*/ 	.word	0x00000000
        /*0050*/ 	.short	0x0004
        /*0052*/ 	.short	0x0020
        /*0054*/ 	.byte	0x00, 0xf0, 0x11, 0x00


	//----- nvinfo : EIATTR_KPARAM_INFO
	.align		4
.L_101:
        /*0058*/ 	.byte	0x04, 0x17
        /*005a*/ 	.short	(.L_103 - .L_102)
.L_102:
        /*005c*/ 	.word	0x00000000
        /*0060*/ 	.short	0x0003
        /*0062*/ 	.short	0x0018
        /*0064*/ 	.byte	0x00, 0xf5, 0x21, 0x00


	//----- nvinfo : EIATTR_KPARAM_INFO
	.align		4
.L_103:
        /*0068*/ 	.byte	0x04, 0x17
        /*006a*/ 	.short	(.L_105 - .L_104)
.L_104:
        /*006c*/ 	.word	0x00000000
        /*0070*/ 	.short	0x0002
        /*0072*/ 	.short	0x0010
        /*0074*/ 	.byte	0x00, 0xf5, 0x21, 0x00


	//----- nvinfo : EIATTR_KPARAM_INFO
	.align		4
.L_105:
        /*0078*/ 	.byte	0x04, 0x17
        /*007a*/ 	.short	(.L_107 - .L_106)
.L_106:
        /*007c*/ 	.word	0x00000000
        /*0080*/ 	.short	0x0001
        /*0082*/ 	.short	0x0008
        /*0084*/ 	.byte	0x00, 0xf5, 0x21, 0x00


	//----- nvinfo : EIATTR_KPARAM_INFO
	.align		4
.L_107:
        /*0088*/ 	.byte	0x04, 0x17
        /*008a*/ 	.short	(.L_109 - .L_108)
.L_108:
        /*008c*/ 	.word	0x00000000
        /*0090*/ 	.short	0x0000
        /*0092*/ 	.short	0x0000
        /*0094*/ 	.byte	0x00, 0xf5, 0x21, 0x00


	//----- nvinfo : EIATTR_SPARSE_MMA_MASK
	.align		4
.L_109:
        /*0098*/ 	.byte	0x03, 0x50
        /*009a*/ 	.short	0x0000


	//----- nvinfo : EIATTR_MAXREG_COUNT
	.align		4
        /*009c*/ 	.byte	0x03, 0x1b
        /*009e*/ 	.short	0x00ff


	//----- nvinfo : EIATTR_MERCURY_ISA_VERSION
	.align		4
        /*00a0*/ 	.byte	0x03, 0x5f
        /*00a2*/ 	.short	0x0101


	//----- nvinfo : EIATTR_VRC_CTA_INIT_COUNT
	.align		4
        /*00a4*/ 	.byte	0x02, 0x4a
	.zero		1
	.zero		1


	//----- nvinfo : EIATTR_EXIT_INSTR_OFFSETS
	.align		4
        /*00a8*/ 	.byte	0x04, 0x1c
        /*00aa*/ 	.short	(.L_111 - .L_110)


	//   ....[0]....
.L_110:
        /*00ac*/ 	.word	0x00000120


	//   ....[1]....
        /*00b0*/ 	.word	0x00000210


	//   ....[2]....
        /*00b4*/ 	.word	0x00001900


	//----- nvinfo : EIATTR_CRS_STACK_SIZE
	.align		4
.L_111:
        /*00b8*/ 	.byte	0x04, 0x1e
        /*00ba*/ 	.short	(.L_113 - .L_112)
.L_112:
        /*00bc*/ 	.word	0x00000000


	//----- nvinfo : EIATTR_CBANK_PARAM_SIZE
	.align		4
.L_113:
        /*00c0*/ 	.byte	0x03, 0x19
        /*00c2*/ 	.short	0x0034


	//----- nvinfo : EIATTR_PARAM_CBANK
	.align		4
        /*00c4*/ 	.byte	0x04, 0x0a
        /*00c6*/ 	.short	(.L_115 - .L_114)
	.align		4
.L_114:
        /*00c8*/ 	.word	index@(.nv.constant0._Z18addFanForcesKernelPfPhP6float3S2_ifiii)
        /*00cc*/ 	.short	0x0380
        /*00ce*/ 	.short	0x0034


	//----- nvinfo : EIATTR_SW_WAR
	.align		4
.L_115:
        /*00d0*/ 	.byte	0x04, 0x36
        /*00d2*/ 	.short	(.L_117 - .L_116)
.L_116:
        /*00d4*/ 	.word	0x00000008
.L_117:


//--------------------- .nv.info._Z16advectHeatKernelPfS_S_Phiiif --------------------------
	.section	.nv.info._Z16advectHeatKernelPfS_S_Phiiif,"",@"SHT_CUDA_INFO"
	.sectionflags	@""
	.align	4


	//----- nvinfo : EIATTR_CUDA_API_VERSION
	.align		4
        /*0000*/ 	.byte	0x04, 0x37
        /*0002*/ 	.short	(.L_119 - .L_118)
.L_118:
        /*0004*/ 	.word	0x00000082


	//----- nvinfo : EIATTR_KPARAM_INFO
	.align		4
.L_119:
        /*0008*/ 	.byte	0x04, 0x17
        /*000a*/ 	.short	(.L_121 - .L_120)
.L_120:
        /*000c*/ 	.word	0x00000000
        /*0010*/ 	.short	0x0007
        /*0012*/ 	.short	0x002c
        /*0014*/ 	.byte	0x00, 0xf0, 0x11, 0x00


	//----- nvinfo : EIATTR_KPARAM_INFO
	.align		4
.L_121:
        /*0018*/ 	.byte	0x04, 0x17
        /*001a*/ 	.short	(.L_123 - .L_122)
.L_122:
        /*001c*/ 	.word	0x00000000
        /*0020*/ 	.short	0x0006
        /*0022*/ 	.short	0x0028
        /*0024*/ 	.byte	0x00, 0xf0, 0x11, 0x00


	//----- nvinfo : EIATTR_KPARAM_INFO
	.align		4
.L_123:
        /*0028*/ 	.byte	0x04, 0x17
        /*002a*/ 	.short	(.L_125 - .L_124)
.L_124:
        /*002c*/ 	.word	0x00000000
        /*0030*/ 	.short	0x0005
        /*0032*/ 	.short	0x0024
        /*0034*/ 	.byte	0x00, 0xf0, 0x11, 0x00


	//----- nvinfo : EIATTR_KPARAM_INFO
	.align		4
.L_125:
        /*0038*/ 	.byte	0x04, 0x17
        /*003a*/ 	.short	(.L_127 - .L_126)
.L_126:
        /*003c*/ 	.word	0x00000000
        /*0040*/ 	.short	0x0004
        /*0042*/ 	.short	0x0020
        /*0044*/ 	.byte	0x00, 0xf0, 0x11, 0x00


	//----- nvinfo : EIATTR_KPARAM_INFO
	.align		4
.L_127:
        /*0048*/ 	.byte	0x04, 0x17
        /*004a*/ 	.short	(.L_129 - .L_128)
.L_128:
        /*004c*/ 	.word	0x00000000
        /*0050*/ 	.short	0x0003
        /*0052*/ 	.short	0x0018
        /*0054*/ 	.byte	0x00, 0xf5, 0x21, 0x00


	//----- nvinfo : EIATTR_KPARAM_INFO
	.align		4
.L_129:
        /*0058*/ 	.byte	0x04, 0x17
        /*005a*/ 	.short	(.L_131 - .L_130)
.L_130:
        /*005c*/ 	.word	0x00000000
        /*0060*/ 	.short	0x0002
        /*0062*/ 	.short	0x0010
        /*0064*/ 	.byte	0x00, 0xf5, 0x21, 0x00


	//----- nvinfo : EIATTR_KPARAM_INFO
	.align		4
.L_131:
        /*0068*/ 	.byte	0x04, 0x17
        /*006a*/ 	.short	(.L_133 - .L_132)
.L_132:
        /*006c*/ 	.word	0x00000000
        /*0070*/ 	.short	0x0001
        /*0072*/ 	.short	0x0008
        /*0074*/ 	.byte	0x00, 0xf5, 0x21, 0x00


	//----- nvinfo : EIATTR_KPARAM_INFO
	.align		4
.L_133:
        /*0078*/ 	.byte	0x04, 0x17
        /*007a*/ 	.short	(.L_135 - .L_134)
.L_134:
        /*007c*/ 	.word	0x00000000
        /*0080*/ 	.short	0x0000
        /*0082*/ 	.short	0x0000
        /*0084*/ 	.byte	0x00, 0xf5, 0x21, 0x00


	//----- nvinfo : EIATTR_SPARSE_MMA_MASK
	.align		4
.L_135:
        /*0088*/ 	.byte	0x03, 0x50
        /*008a*/ 	.short	0x0000


	//----- nvinfo : EIATTR_MAXREG_COUNT
	.align		4
        /*008c*/ 	.byte	0x03, 0x1b
        /*008e*/ 	.short	0x00ff


	//----- nvinfo : EIATTR_MERCURY_ISA_VERSION
	.align		4
        /*0090*/ 	.byte	0x03, 0x5f
        /*0092*/ 	.short	0x0101


	//----- nvinfo : EIATTR_VRC_CTA_INIT_COUNT
	.align		4
        /*0094*/ 	.byte	0x02, 0x4a
	.zero		1
	.zero		1


	//----- nvinfo : EIATTR_EXIT_INSTR_OFFSETS
	.align		4
        /*0098*/ 	.byte	0x04, 0x1c
        /*009a*/ 	.short	(.L_137 - .L_136)


	//   ....[0]....
.L_136:
        /*009c*/ 	.word	0x00000120


	//   ....[1]....
        /*00a0*/ 	.word	0x00000220


	//   ....[2]....
        /*00a4*/ 	.word	0x00000800


	//----- nvinfo : EIATTR_CRS_STACK_SIZE
	.align		4
.L_137:
        /*00a8*/ 	.byte	0x04, 0x1e
        /*00aa*/ 	.short	(.L_139 - .L_138)
.L_138:
        /*00ac*/ 	.word	0x00000000


	//----- nvinfo : EIATTR_CBANK_PARAM_SIZE
	.align		4
.L_139:
        /*00b0*/ 	.byte	0x03, 0x19
        /*00b2*/ 	.short	0x0030


	//----- nvinfo : EIATTR_PARAM_CBANK
	.align		4
        /*00b4*/ 	.byte	0x04, 0x0a
        /*00b6*/ 	.short	(.L_141 - .L_140)
	.align		4
.L_140:
        /*00b8*/ 	.word	index@(.nv.constant0._Z16advectHeatKernelPfS_S_Phiiif)
        /*00bc*/ 	.short	0x0380
        /*00be*/ 	.short	0x0030


	//----- nvinfo : EIATTR_SW_WAR
	.align		4
.L_141:
        /*00c0*/ 	.byte	0x04, 0x36
        /*00c2*/ 	.short	(.L_143 - .L_142)
.L_142:
        /*00c4*/ 	.word	0x00000008
.L_143:


//--------------------- .nv.info._Z19heatDiffusionKernelPfS_S_Phiiif --------------------------
	.section	.nv.info._Z19heatDiffusionKernelPfS_S_Phiiif,"",@"SHT_CUDA_INFO"
	.sectionflags	@""
	.align	4


	//----- nvinfo : EIATTR_CUDA_API_VERSION
	.align		4
        /*0000*/ 	.byte	0x04, 0x37
        /*0002*/ 	.short	(.L_145 - .L_144)
.L_144:
        /*0004*/ 	.word	0x00000082


	//----- nvinfo : EIATTR_KPARAM_INFO
	.align		4
.L_145:
        /*0008*/ 	.byte	0x04, 0x17
        /*000a*/ 	.short	(.L_147 - .L_146)
.L_146:
        /*000c*/ 	.word	0x00000000
        /*0010*/ 	.short	0x0007
        /*0012*/ 	.short	0x002c
        /*0014*/ 	.byte	0x00, 0xf0, 0x11, 0x00


	//----- nvinfo : EIATTR_KPARAM_INFO
	.align		4
.L_147:
        /*0018*/ 	.byte	0x04, 0x17
        /*001a*/ 	.short	(.L_149 - .L_148)
.L_148:
        /*001c*/ 	.word	0x00000000
        /*0020*/ 	.short	0x0006
        /*0022*/ 	.short	0x0028
        /*0024*/ 	.byte	0x00, 0xf0, 0x11, 0x00


	//----- nvinfo : EIATTR_KPARAM_INFO
	.align		4
.L_149:
        /*0028*/ 	.byte	0x04, 0x17
        /*002a*/ 	.short	(.L_151 - .L_150)
.L_150:
        /*002c*/ 	.word	0x00000000
        /*0030*/ 	.short	0x0005
        /*0032*/ 	.short	0x0024
        /*0034*/ 	.byte	0x00, 0xf0, 0x11, 0x00


	//----- nvinfo : EIATTR_KPARAM_INFO
	.align		4
.L_151:
        /*0038*/ 	.byte	0x04, 0x17
        /*003a*/ 	.short	(.L_153 - .L_152)
.L_152:
        /*003c*/ 	.word	0x00000000
        /*0040*/ 	.short	0x0004
        /*0042*/ 	.short	0x0020
        /*0044*/ 	.byte	0x00, 0xf0, 0x11, 0x00


	//----- nvinfo : EIATTR_KPARAM_INFO
	.align		4
.L_153:
        /*0048*/ 	.byte	0x04, 0x17
        /*004a*/ 	.short	(.L_155 - .L_154)
.L_154:
        /*004c*/ 	.word	0x00000000
        /*0050*/ 	.short	0x0003
        /*0052*/ 	.short	0x0018
        /*0054*/ 	.byte	0x00, 0xf5, 0x21, 0x00


	//----- nvinfo : EIATTR_KPARAM_INFO
	.align		4
.L_155:
        /*0058*/ 	.byte	0x04, 0x17
        /*005a*/ 	.short	(.L_157 - .L_156)
.L_156:
        /*005c*/ 	.word	0x00000000
        /*0060*/ 	.short	0x0002
        /*0062*/ 	.short	0x0010
        /*0064*/ 	.byte	0x00, 0xf5, 0x21, 0x00


	//----- nvinfo : EIATTR_KPARAM_INFO
	.align		4
.L_157:
        /*0068*/ 	.byte	0x04, 0x17
        /*006a*/ 	.short	(.L_159 - .L_158)
.L_158:
        /*006c*/ 	.word	0x00000000
        /*0070*/ 	.short	0x0001
        /*0072*/ 	.short	0x0008
        /*0074*/ 	.byte	0x00, 0xf5, 0x21, 0x00


	//----- nvinfo : EIATTR_KPARAM_INFO
	.align		4
.L_159:
        /*0078*/ 	.byte	0x04, 0x17
        /*007a*/ 	.short	(.L_161 - .L_160)
.L_160:
        /*007c*/ 	.word	0x00000000
        /*0080*/ 	.short	0x0000
        /*0082*/ 	.short	0x0000
        /*0084*/ 	.byte	0x00, 0xf5, 0x21, 0x00


	//----- nvinfo : EIATTR_SPARSE_MMA_MASK
	.align		4
.L_161:
        /*0088*/ 	.byte	0x03, 0x50
        /*008a*/ 	.short	0x0000


	//----- nvinfo : EIATTR_MAXREG_COUNT
	.align		4
        /*008c*/ 	.byte	0x03, 0x1b
        /*008e*/ 	.short	0x00ff


	//----- nvinfo : EIATTR_MERCURY_ISA_VERSION
	.align		4
        /*0090*/ 	.byte	0x03, 0x5f
        /*0092*/ 	.short	0x0101


	//----- nvinfo : EIATTR_VRC_CTA_INIT_COUNT
	.align		4
        /*0094*/ 	.byte	0x02, 0x4a
	.zero		1
	.zero		1


	//----- nvinfo : EIATTR_EXIT_INSTR_OFFSETS
	.align		4
        /*0098*/ 	.byte	0x04, 0x1c
        /*009a*/ 	.short	(.L_163 - .L_162)


	//   ....[0]....
.L_162:
        /*009c*/ 	.word	0x00000120


	//   ....[1]....
        /*00a0*/ 	.word	0x00000ad0


	//----- nvinfo : EIATTR_CRS_STACK_SIZE
	.align		4
.L_163:
        /*00a4*/ 	.byte	0x04, 0x1e
        /*00a6*/ 	.short	(.L_165 - .L_164)
.L_164:
        /*00a8*/ 	.word	0x00000000


	//----- nvinfo : EIATTR_CBANK_PARAM_SIZE
	.align		4
.L_165:
        /*00ac*/ 	.byte	0x03, 0x19
        /*00ae*/ 	.short	0x0030


	//----- nvinfo : EIATTR_PARAM_CBANK
	.align		4
        /*00b0*/ 	.byte	0x04, 0x0a
        /*00b2*/ 	.short	(.L_167 - .L_166)
	.align		4
.L_166:
        /*00b4*/ 	.word	index@(.nv.constant0._Z19heatDiffusionKernelPfS_S_Phiiif)
        /*00b8*/ 	.short	0x0380
        /*00ba*/ 	.short	0x0030


	//----- nvinfo : EIATTR_SW_WAR
	.align		4
.L_167:
        /*00bc*/ 	.byte	0x04, 0x36
        /*00be*/ 	.short	(.L_169 - .L_168)
.L_168:
        /*00c0*/ 	.word	0x00000008
.L_169:


//--------------------- .nv.info._Z21computeResidualKernelPfS_S_Phiii --------------------------
	.section	.nv.info._Z21computeResidualKernelPfS_S_Phiii,"",@"SHT_CUDA_INFO"
	.sectionflags	@""
	.align	4


	//----- nvinfo : EIATTR_CUDA_API_VERSION
	.align		4
        /*0000*/ 	.byte	0x04, 0x37
        /*0002*/ 	.short	(.L_171 - .L_170)
.L_170:
        /*0004*/ 	.word	0x00000082


	//----- nvinfo : EIATTR_KPARAM_INFO
	.align		4
.L_171:
        /*0008*/ 	.byte	0x04, 0x17
        /*000a*/ 	.short	(.L_173 - .L_172)
.L_172:
        /*000c*/ 	.word	0x00000000
        /*0010*/ 	.short	0x0006
        /*0012*/ 	.short	0x0028
        /*0014*/ 	.byte	0x00, 0xf0, 0x11, 0x00


	//----- nvinfo : EIATTR_KPARAM_INFO
	.align		4
.L_173:
        /*0018*/ 	.byte	0x04, 0x17
        /*001a*/ 	.short	(.L_175 - .L_174)
.L_174:
        /*001c*/ 	.word	0x00000000
        /*0020*/ 	.short	0x0005
        /*0022*/ 	.short	0x0024
        /*0024*/ 	.byte	0x00, 0xf0, 0x11, 0x00


	//----- nvinfo : EIATTR_KPARAM_INFO
	.align		4
.L_175:
        /*0028*/ 	.byte	0x04, 0x17
        /*002a*/ 	.short	(.L_177 - .L_176)
.L_176:
        /*002c*/ 	.word	0x00000000
        /*0030*/ 	.short	0x0004
        /*0032*/ 	.short	0x0020
        /*0034*/ 	.byte	0x00, 0xf0, 0x11, 0x00


	//----- nvinfo : EIATTR_KPARAM_INFO
	.align		4
.L_177:
        /*0038*/ 	.byte	0x04, 0x17
        /*003a*/ 	.short	(.L_179 - .L_178)
.L_178:
        /*003c*/ 	.word	0x00000000
        /*0040*/ 	.short	0x0003
        /*0042*/ 	.short	0x0018
        /*0044*/ 	.byte	0x00, 0xf5, 0x21, 0x00


	//----- nvinfo : EIATTR_KPARAM_INFO
	.align		4
.L_179:
        /*0048*/ 	.byte	0x04, 0x17
        /*004a*/ 	.short	(.L_181 - .L_180)
.L_180:
        /*004c*/ 	.word	0x00000000
        /*0050*/ 	.short	0x0002
        /*0052*/ 	.short	0x0010
        /*0054*/ 	.byte	0x00, 0xf5, 0x21, 0x00


	//----- nvinfo : EIATTR_KPARAM_INFO
	.align		4
.L_181:
        /*0058*/ 	.byte	0x04, 0x17
        /*005a*/ 	.short	(.L_183 - .L_182)
.L_182:
        /*005c*/ 	.word	0x00000000
        /*0060*/ 	.short	0x0001
        /*0062*/ 	.short	0x0008
        /*0064*/ 	.byte	0x00, 0xf5, 0x21, 0x00


	//----- nvinfo : EIATTR_KPARAM_INFO
	.align		4
.L_183:
        /*0068*/ 	.byte	0x04, 0x17
        /*006a*/ 	.short	(.L_185 - .L_184)
.L_184:
        /*006c*/ 	.word	0x00000000
        /*0070*/ 	.short	0x0000
        /*0072*/ 	.short	0x0000
        /*0074*/ 	.byte	0x00, 0xf5, 0x21, 0x00


	//----- nvinfo : EIATTR_SPARSE_MMA_MASK
	.align		4
.L_185:
        /*0078*/ 	.byte	0x03, 0x50
        /*007a*/ 	.short	0x0000


	//----- nvinfo : EIATTR_MAXREG_COUNT
	.align		4
        /*007c*/ 	.byte	0x03, 0x1b
        /*007e*/ 	.short	0x00ff


	//----- nvinfo : EIATTR_MERCURY_ISA_VERSION
	.align		4
        /*0080*/ 	.byte	0x03, 0x5f
        /*0082*/ 	.short	0x0101


	//----- nvinfo : EIATTR_VRC_CTA_INIT_COUNT
	.align		4
        /*0084*/ 	.byte	0x02, 0x4a
	.zero		1
	.zero		1


	//----- nvinfo : EIATTR_EXIT_INSTR_OFFSETS
	.align		4
        /*0088*/ 	.byte	0x04, 0x1c
        /*008a*/ 	.short	(.L_187 - .L_186)


	//   ....[0]....
.L_186:
        /*008c*/ 	.word	0x00000120


	//   ....[1]....
        /*0090*/ 	.word	0x000001e0


	//   ....[2]....
        /*0094*/ 	.word	0x00000a80


	//----- nvinfo : EIATTR_CRS_STACK_SIZE
	.align		4
.L_187:
        /*0098*/ 	.byte	0x04, 0x1e
        /*009a*/ 	.short	(.L_189 - .L_188)
.L_188:
        /*009c*/ 	.word	0x00000000


	//----- nvinfo : EIATTR_CBANK_PARAM_SIZE
	.align		4
.L_189:
        /*00a0*/ 	.byte	0x03, 0x19
        /*00a2*/ 	.short	0x002c


	//----- nvinfo : EIATTR_PARAM_CBANK
	.align		4
        /*00a4*/ 	.byte	0x04, 0x0a
        /*00a6*/ 	.short	(.L_191 - .L_190)
	.align		4
.L_190:
        /*00a8*/ 	.word	index@(.nv.constant0._Z21computeResidualKernelPfS_S_Phiii)
        /*00ac*/ 	.short	0x0380
        /*00ae*/ 	.short	0x002c


	//----- nvinfo : EIATTR_SW_WAR
	.align		4
.L_191:
        /*00b0*/ 	.byte	0x04, 0x36
        /*00b2*/ 	.short	(.L_193 - .L_192)
.L_192:
        /*00b4*/ 	.word	0x00000008
.L_193:


//--------------------- .nv.info._Z30subtractPressureGradientKernelPfS_Phiiif --------------------------
	.section	.nv.info._Z30subtractPressureGradientKernelPfS_Phiiif,"",@"SHT_CUDA_INFO"
	.sectionflags	@""
	.align	4


	//----- nvinfo : EIATTR_CUDA_API_VERSION
	.align		4
        /*0000*/ 	.byte	0x04, 0x37
        /*0002*/ 	.short	(.L_195 - .L_194)
.L_194:
        /*0004*/ 	.word	0x00000082


	//----- nvinfo : EIATTR_KPARAM_INFO
	.align		4
.L_195:
        /*0008*/ 	.byte	0x04, 0x17
        /*000a*/ 	.short	(.L_197 - .L_196)
.L_196:
        /*000c*/ 	.word	0x00000000
        /*0010*/ 	.short	0x0006
        /*0012*/ 	.short	0x0024
        /*0014*/ 	.byte	0x00, 0xf0, 0x11, 0x00


	//----- nvinfo : EIATTR_KPARAM_INFO
	.align		4
.L_197:
        /*0018*/ 	.byte	0x04, 0x17
        /*001a*/ 	.short	(.L_199 - .L_198)
.L_198:
        /*001c*/ 	.word	0x00000000
        /*0020*/ 	.short	0x0005
        /*0022*/ 	.short	0x0020
        /*0024*/ 	.byte	0x00, 0xf0, 0x11, 0x00


	//----- nvinfo : EIATTR_KPARAM_INFO
	.align		4
.L_199:
        /*0028*/ 	.byte	0x04, 0x17
        /*002a*/ 	.short	(.L_201 - .L_200)
.L_200:
        /*002c*/ 	.word	0x00000000
        /*0030*/ 	.short	0x0004
        /*0032*/ 	.short	0x001c
        /*0034*/ 	.byte	0x00, 0xf0, 0x11, 0x00


	//----- nvinfo : EIATTR_KPARAM_INFO
	.align		4
.L_201:
        /*0038*/ 	.byte	0x04, 0x17
        /*003a*/ 	.short	(.L_203 - .L_202)
.L_202:
        /*003c*/ 	.word	0x00000000
        /*0040*/ 	.short	0x0003
        /*0042*/ 	.short	0x0018
        /*0044*/ 	.byte	0x00, 0xf0, 0x11, 0x00


	//----- nvinfo : EIATTR_KPARAM_INFO
	.align		4
.L_203:
        /*0048*/ 	.byte	0x04, 0x17
        /*004a*/ 	.short	(.L_205 - .L_204)
.L_204:
        /*004c*/ 	.word	0x00000000
        /*0050*/ 	.short	0x0002
        /*0052*/ 	.short	0x0010
        /*0054*/ 	.byte	0x00, 0xf5, 0x21, 0x00


	//----- nvinfo : EIATTR_KPARAM_INFO
	.align		4
.L_205:
        /*0058*/ 	.byte	0x04, 0x17
        /*005a*/ 	.short	(.L_207 - .L_206)
.L_206:
        /*005c*/ 	.word	0x00000000
        /*0060*/ 	.short	0x0001
        /*0062*/ 	.short	0x0008
        /*0064*/ 	.byte	0x00, 0xf5, 0x21, 0x00


	//----- nvinfo : EIATTR_KPARAM_INFO
	.align		4
.L_207:
        /*0068*/ 	.byte	0x04, 0x17
        /*006a*/ 	.short	(.L_209 - .L_208)
.L_208:
        /*006c*/ 	.word	0x00000000
        /*0070*/ 	.short	0x0000
        /*0072*/ 	.short	0x0000
        /*0074*/ 	.byte	0x00, 0xf5, 0x21, 0x00


	//----- nvinfo : EIATTR_SPARSE_MMA_MASK
	.align		4
.L_209:
        /*0078*/ 	.byte	0x03, 0x50
        /*007a*/ 	.short	0x0000


	//----- nvinfo : EIATTR_MAXREG_COUNT
	.align		4
        /*007c*/ 	.byte	0x03, 0x1b
        /*007e*/ 	.short	0x00ff


	//----- nvinfo : EIATTR_MERCURY_ISA_VERSION
	.align		4
        /*0080*/ 	.byte	0x03, 0x5f
        /*0082*/ 	.short	0x0101


	//----- nvinfo : EIATTR_VRC_CTA_INIT_COUNT
	.align		4
        /*0084*/ 	.byte	0x02, 0x4a
	.zero		1
	.zero		1


	//----- nvinfo : EIATTR_EXIT_INSTR_OFFSETS
	.align		4
        /*0088*/ 	.byte	0x04, 0x1c
        /*008a*/ 	.short	(.L_211 - .L_210)


	//   ....[0]....
.L_210:
        /*008c*/ 	.word	0x00000120


	//   ....[1]....
        /*0090*/ 	.word	0x00000220


	//   ....[2]....
        /*0094*/ 	.word	0x00000d80


	//----- nvinfo : EIATTR_CRS_STACK_SIZE
	.align		4
.L_211:
        /*0098*/ 	.byte	0x04, 0x1e
        /*009a*/ 	.short	(.L_213 - .L_212)
.L_212:
        /*009c*/ 	.word	0x00000000


	//----- nvinfo : EIATTR_CBANK_PARAM_SIZE
	.align		4
.L_213:
        /*00a0*/ 	.byte	0x03, 0x19
        /*00a2*/ 	.short	0x0028


	//----- nvinfo : EIATTR_PARAM_CBANK
	.align		4
        /*00a4*/ 	.byte	0x04, 0x0a
        /*00a6*/ 	.short	(.L_215 - .L_214)
	.align		4
.L_214:
        /*00a8*/ 	.word	index@(.nv.constant0._Z30subtractPressureGradientKernelPfS_Phiiif)
        /*00ac*/ 	.short	0x0380
        /*00ae*/ 	.short	0x0028


	//----- nvinfo : EIATTR_SW_WAR
	.align		4
.L_215:
        /*00b0*/ 	.byte	0x04, 0x36
        /*00b2*/ 	.short	(.L_217 - .L_216)
.L_216:
        /*00b4*/ 	.word	0x00000008
.L_217:


//--------------------- .nv.info._Z22pressureJacobianKernelPfS_S_Phiiif --------------------------
	.section	.nv.info._Z22pressureJacobianKernelPfS_S_Phiiif,"",@"SHT_CUDA_INFO"
	.sectionflags	@""
	.align	4


	//----- nvinfo : EIATTR_CUDA_API_VERSION
	.align		4
        /*0000*/ 	.byte	0x04, 0x37
        /*0002*/ 	.short	(.L_219 - .L_218)
.L_218:
        /*0004*/ 	.word	0x00000082


	//----- nvinfo : EIATTR_KPARAM_INFO
	.align		4
.L_219:
        /*0008*/ 	.byte	0x04, 0x17
        /*000a*/ 	.short	(.L_221 - .L_220)
.L_220:
        /*000c*/ 	.word	0x00000000
        /*0010*/ 	.short	0x0007
        /*0012*/ 	.short	0x002c
        /*0014*/ 	.byte	0x00, 0xf0, 0x11, 0x00


	//----- nvinfo : EIATTR_KPARAM_INFO
	.align		4
.L_221:
        /*0018*/ 	.byte	0x04, 0x17
        /*001a*/ 	.short	(.L_223 - .L_222)
.L_222:
        /*001c*/ 	.word	0x00000000
        /*0020*/ 	.short	0x0006
        /*0022*/ 	.short	0x0028
        /*0024*/ 	.byte	0x00, 0xf0, 0x11, 0x00


	//----- nvinfo : EIATTR_KPARAM_INFO
	.align		4
.L_223:
        /*0028*/ 	.byte	0x04, 0x17
        /*002a*/ 	.short	(.L_225 - .L_224)
.L_224:
        /*002c*/ 	.word	0x00000000
        /*0030*/ 	.short	0x0005
        /*0032*/ 	.short	0x0024
        /*0034*/ 	.byte	0x00, 0xf0, 0x11, 0x00


	//----- nvinfo : EIATTR_KPARAM_INFO
	.align		4
.L_225:
        /*0038*/ 	.byte	0x04, 0x17
        /*003a*/ 	.short	(.L_227 - .L_226)
.L_226:
        /*003c*/ 	.word	0x00000000
        /*0040*/ 	.short	0x0004
        /*0042*/ 	.short	0x0020
        /*0044*/ 	.byte	0x00, 0xf0, 0x11, 0x00


	//----- nvinfo : EIATTR_KPARAM_INFO
	.align		4
.L_227:
        /*0048*/ 	.byte	0x04, 0x17
        /*004a*/ 	.short	(.L_229 - .L_228)
.L_228:
        /*004c*/ 	.word	0x00000000
        /*0050*/ 	.short	0x0003
        /*0052*/ 	.short	0x0018
        /*0054*/ 	.byte	0x00, 0xf5, 0x21, 0x00


	//----- nvinfo : EIATTR_KPARAM_INFO
	.align		4
.L_229:
        /*0058*/ 	.byte	0x04, 0x17
        /*005a*/ 	.short	(.L_231 - .L_230)
.L_230:
        /*005c*/ 	.word	0x00000000
        /*0060*/ 	.short	0x0002
        /*0062*/ 	.short	0x0010
        /*0064*/ 	.byte	0x00, 0xf5, 0x21, 0x00


	//----- nvinfo : EIATTR_KPARAM_INFO
	.align		4
.L_231:
        /*0068*/ 	.byte	0x04, 0x17
        /*006a*/ 	.short	(.L_233 - .L_232)
.L_232:
        /*006c*/ 	.word	0x00000000
        /*0070*/ 	.short	0x0001
        /*0072*/ 	.short	0x0008
        /*0074*/ 	.byte	0x00, 0xf5, 0x21, 0x00


	//----- nvinfo : EIATTR_KPARAM_INFO
	.align		4
.L_233:
        /*0078*/ 	.byte	0x04, 0x17
        /*007a*/ 	.short	(.L_235 - .L_234)
.L_234:
        /*007c*/ 	.word	0x00000000
        /*0080*/ 	.short	0x0000
        /*0082*/ 	.short	0x0000
        /*0084*/ 	.byte	0x00, 0xf5, 0x21, 0x00


	//----- nvinfo : EIATTR_SPARSE_MMA_MASK
	.align		4
.L_235:
        /*0088*/ 	.byte	0x03, 0x50
        /*008a*/ 	.short	0x0000


	//----- nvinfo : EIATTR_MAXREG_COUNT
	.align		4
        /*008c*/ 	.byte	0x03, 0x1b
        /*008e*/ 	.short	0x00ff


	//----- nvinfo : EIATTR_MERCURY_ISA_VERSION
	.align		4
        /*0090*/ 	.byte	0x03, 0x5f
        /*0092*/ 	.short	0x0101


	//----- nvinfo : EIATTR_VRC_CTA_INIT_COUNT
	.align		4
        /*0094*/ 	.byte	0x02, 0x4a
	.zero		1
	.zero		1


	//----- nvinfo : EIATTR_EXIT_INSTR_OFFSETS
	.align		4
        /*0098*/ 	.byte	0x04, 0x1c
        /*009a*/ 	.short	(.L_237 - .L_236)


	//   ....[0]....
.L_236:
        /*009c*/ 	.word	0x00000120


	//   ....[1]....
        /*00a0*/ 	.word	0x000001e0


	//   ....[2]....
        /*00a4*/ 	.word	0x000008a0


	//   ....[3]....
        /*00a8*/ 	.word	0x00000b70


	//----- nvinfo : EIATTR_CRS_STACK_SIZE
	.align		4
.L_237:
        /*00ac*/ 	.byte	0x04, 0x1e
        /*00ae*/ 	.short	(.L_239 - .L_238)
.L_238:
        /*00b0*/ 	.word	0x00000000


	//----- nvinfo : EIATTR_CBANK_PARAM_SIZE
	.align		4
.L_239:
        /*00b4*/ 	.byte	0x03, 0x19
        /*00b6*/ 	.short	0x0030


	//----- nvinfo : EIATTR_PARAM_CBANK
	.align		4
        /*00b8*/ 	.byte	0x04, 0x0a
        /*00ba*/ 	.short	(.L_241 - .L_240)
	.align		4
.L_240:
        /*00bc*/ 	.word	index@(.nv.constant0._Z22pressureJacobianKernelPfS_S_Phiiif)
        /*00c0*/ 	.short	0x0380
        /*00c2*/ 	.short	0x0030


	//----- nvinfo : EIATTR_SW_WAR
	.align		4
.L_241:
        /*00c4*/ 	.byte	0x04, 0x36
        /*00c6*/ 	.short	(.L_243 - .L_242)
.L_242:
        /*00c8*/ 	.word	0x00000008
.L_243:


//--------------------- .nv.info._Z23computeDivergenceKernelPfS_Phiii --------------------------
	.section	.nv.info._Z23computeDivergenceKernelPfS_Phiii,"",@"SHT_CUDA_INFO"
	.sectionflags	@""
	.align	4


	//----- nvinfo : EIATTR_CUDA_API_VERSION
	.align		4
        /*0000*/ 	.byte	0x04, 0x37
        /*0002*/ 	.short	(.L_245 - .L_244)
.L_244:
        /*0004*/ 	.word	0x00000082


	//----- nvinfo : EIATTR_KPARAM_INFO
	.align		4
.L_245:
        /*0008*/ 	.byte	0x04, 0x17
        /*000a*/ 	.short	(.L_247 - .L_246)
.L_246:
        /*000c*/ 	.word	0x00000000
        /*0010*/ 	.short	0x0005
        /*0012*/ 	.short	0x0020
        /*0014*/ 	.byte	0x00, 0xf0, 0x11, 0x00


	//----- nvinfo : EIATTR_KPARAM_INFO
	.align		4
.L_247:
        /*0018*/ 	.byte	0x04, 0x17
        /*001a*/ 	.short	(.L_249 - .L_248)
.L_248:
        /*001c*/ 	.word	0x00000000
        /*0020*/ 	.short	0x0004
        /*0022*/ 	.short	0x001c
        /*0024*/ 	.byte	0x00, 0xf0, 0x11, 0x00


	//----- nvinfo : EIATTR_KPARAM_INFO
	.align		4
.L_249:
        /*0028*/ 	.byte	0x04, 0x17
        /*002a*/ 	.short	(.L_251 - .L_250)
.L_250:
        /*002c*/ 	.word	0x00000000
        /*0030*/ 	.short	0x0003
        /*0032*/ 	.short	0x0018
        /*0034*/ 	.byte	0x00, 0xf0, 0x11, 0x00


	//----- nvinfo : EIATTR_KPARAM_INFO
	.align		4
.L_251:
        /*0038*/ 	.byte	0x04, 0x17
        /*003a*/ 	.short	(.L_253 - .L_252)
.L_252:
        /*003c*/ 	.word	0x00000000
        /*0040*/ 	.short	0x0002
        /*0042*/ 	.short	0x0010
        /*0044*/ 	.byte	0x00, 0xf5, 0x21, 0x00


	//----- nvinfo : EIATTR_KPARAM_INFO
	.align		4
.L_253:
        /*0048*/ 	.byte	0x04, 0x17
        /*004a*/ 	.short	(.L_255 - .L_254)
.L_254:
        /*004c*/ 	.word	0x00000000
        /*0050*/ 	.short	0x0001
        /*0052*/ 	.short	0x0008
        /*0054*/ 	.byte	0x00, 0xf5, 0x21, 0x00


	//----- nvinfo : EIATTR_KPARAM_INFO
	.align		4
.L_255:
        /*0058*/ 	.byte	0x04, 0x17
        /*005a*/ 	.short	(.L_257 - .L_256)
.L_256:
        /*005c*/ 	.word	0x00000000
        /*0060*/ 	.short	0x0000
        /*0062*/ 	.short	0x0000
        /*0064*/ 	.byte	0x00, 0xf5, 0x21, 0x00


	//----- nvinfo : EIATTR_SPARSE_MMA_MASK
	.align		4
.L_257:
        /*0068*/ 	.byte	0x03, 0x50
        /*006a*/ 	.short	0x0000


	//----- nvinfo : EIATTR_MAXREG_COUNT
	.align		4
        /*006c*/ 	.byte	0x03, 0x1b
        /*006e*/ 	.short	0x00ff


	//----- nvinfo : EIATTR_MERCURY_ISA_VERSION
	.align		4
        /*0070*/ 	.byte	0x03, 0x5f
        /*0072*/ 	.short	0x0101


	//----- nvinfo : EIATTR_VRC_CTA_INIT_COUNT
	.align		4
        /*0074*/ 	.byte	0x02, 0x4a
	.zero		1
	.zero		1


	//----- nvinfo : EIATTR_EXIT_INSTR_OFFSETS
	.align		4
        /*0078*/ 	.byte	0x04, 0x1c
        /*007a*/ 	.short	(.L_259 - .L_258)


	//   ....[0]....
.L_258:
        /*007c*/ 	.word	0x00000120


	//   ....[1]....
        /*0080*/ 	.word	0x000001f0


	//   ....[2]....
        /*0084*/ 	.word	0x00000b40


	//----- nvinfo : EIATTR_CRS_STACK_SIZE
	.align		4
.L_259:
        /*0088*/ 	.byte	0x04, 0x1e
        /*008a*/ 	.short	(.L_261 - .L_260)
.L_260:
        /*008c*/ 	.word	0x00000000


	//----- nvinfo : EIATTR_CBANK_PARAM_SIZE
	.align		4
.L_261:
        /*0090*/ 	.byte	0x03, 0x19
        /*0092*/ 	.short	0x0024


	//----- nvinfo : EIATTR_PARAM_CBANK
	.align		4
        /*0094*/ 	.byte	0x04, 0x0a
        /*0096*/ 	.short	(.L_263 - .L_262)
	.align		4
.L_262:
        /*0098*/ 	.word	index@(.nv.constant0._Z23computeDivergenceKernelPfS_Phiii)
        /*009c*/ 	.short	0x0380
        /*009e*/ 	.short	0x0024


	//----- nvinfo : EIATTR_SW_WAR
	.align		4
.L_263:
        /*00a0*/ 	.byte	0x04, 0x36
        /*00a2*/ 	.short	(.L_265 - .L_264)
.L_264:
        /*00a4*/ 	.word	0x00000008
.L_265:


//--------------------- .nv.callgraph             --------------------------
	.section	.nv.callgraph,"",@"SHT_CUDA_CALLGRAPH"
	.align	4
	.sectionentsize	8
	.align		4
        /*0000*/ 	.word	0x00000000
	.align		4
        /*0004*/ 	.word	0xffffffff
	.align		4
        /*0008*/ 	.word	0x00000000
	.align		4
        /*000c*/ 	.word	0xfffffffe
	.align		4
        /*0010*/ 	.word	0x00000000
	.align		4
        /*0014*/ 	.word	0xfffffffd
	.align		4
        /*0018*/ 	.word	0x00000000
	.align		4
        /*001c*/ 	.word	0xfffffffc


//--------------------- .text._Z20advectVelocityKernelPfS_Phiiif --------------------------
	.section	.text._Z20advectVelocityKernelPfS_Phiiif,"ax",@progbits
	.align	128
        .global         _Z20advectVelocityKernelPfS_Phiiif
        .type           _Z20advectVelocityKernelPfS_Phiiif,@function
        .size           _Z20advectVelocityKernelPfS_Phiiif,(.L_x_246 - _Z20advectVelocityKernelPfS_Phiiif)
        .other          _Z20advectVelocityKernelPfS_Phiiif,@"STO_CUDA_ENTRY STV_DEFAULT"
_Z20advectVelocityKernelPfS_Phiiif:
.text._Z20advectVelocityKernelPfS_Phiiif:
[----:B------:R-:W-:Y:S01]  /*0000*/  LDC R1, c[0x0][0x37c] ;  /* 0x0000df00ff017b82 */ /* 0x000fe20000000800 */
[----:B------:R-:W0:Y:S07]  /*0010*/  S2R R2, SR_TID.Y ;  /* 0x0000000000027919 */ /* 0x000e2e0000002200 */
[----:B------:R-:W1:Y:S01]  /*0020*/  LDC R9, c[0x0][0x360] ;  /* 0x0000d800ff097b82 */ /* 0x000e620000000800 */
[----:B------:R-:W2:Y:S01]  /*0030*/  LDCU.64 UR8, c[0x0][0x398] ;  /* 0x00007300ff0877ac */ /* 0x000ea20008000a00 */
[----:B------:R-:W1:Y:S01]  /*0040*/  S2R R0, SR_TID.X ;  /* 0x0000000000007919 */ /* 0x000e620000002100 */
[----:B------:R-:W3:Y:S01]  /*0050*/  LDCU UR7, c[0x0][0x3a0] ;  /* 0x00007400ff0777ac */ /* 0x000ee20008000800 */
[----:B------:R-:W4:Y:S04]  /*0060*/  S2R R5, SR_TID.Z ;  /* 0x0000000000057919 */ /* 0x000f280000002300 */
[----:B------:R-:W0:Y:S08]  /*0070*/  S2UR UR5, SR_CTAID.Y ;  /* 0x00000000000579c3 */ /* 0x000e300000002600 */
[----:B------:R-:W0:Y:S08]  /*0080*/  LDC R3, c[0x0][0x364] ;  /* 0x0000d900ff037b82 */ /* 0x000e300000000800 */
[----:B------:R-:W1:Y:S08]  /*0090*/  S2UR UR4, SR_CTAID.X ;  /* 0x00000000000479c3 */ /* 0x000e700000002500 */
[----:B------:R-:W4:Y:S08]  /*00a0*/  S2UR UR6, SR_CTAID.Z ;  /* 0x00000000000679c3 */ /* 0x000f300000002700 */
[----:B------:R-:W4:Y:S01]  /*00b0*/  LDC R4, c[0x0][0x368] ;  /* 0x0000da00ff047b82 */ /* 0x000f220000000800 */
[----:B0-----:R-:W-:-:S05]  /*00c0*/  IMAD R3, R3, UR5, R2 ;  /* 0x0000000503037c24 */ /* 0x001fca000f8e0202 */
[----:B--2---:R-:W-:Y:S01]  /*00d0*/  ISETP.GE.AND P0, PT, R3, UR9, PT ;  /* 0x0000000903007c0c */ /* 0x004fe2000bf06270 */
[----:B-1----:R-:W-:-:S05]  /*00e0*/  IMAD R9, R9, UR4, R0 ;  /* 0x0000000409097c24 */ /* 0x002fca000f8e0200 */
[----:B------:R-:W-:Y:S01]  /*00f0*/  ISETP.GE.OR P0, PT, R9, UR8, P0 ;  /* 0x0000000809007c0c */ /* 0x000fe20008706670 */
[----:B----4-:R-:W-:-:S05]  /*0100*/  IMAD R2, R4, UR6, R5 ;  /* 0x0000000604027c24 */ /* 0x010fca000f8e0205 */
[----:B---3--:R-:W-:-:S13]  /*0110*/  ISETP.GE.OR P0, PT, R2, UR7, P0 ;  /* 0x0000000702007c0c */ /* 0x008fda0008706670 */
[----:B------:R-:W-:Y:S05]  /*0120*/  @P0 EXIT ;  /* 0x000000000000094d */ /* 0x000fea0003800000 */
[----:B------:R-:W0:Y:S01]  /*0130*/  LDCU.64 UR4, c[0x0][0x390] ;  /* 0x00007200ff0477ac */ /* 0x000e220008000a00 */
[----:B------:R-:W-:Y:S01]  /*0140*/  IMAD R0, R2, UR9, R3 ;  /* 0x0000000902007c24 */ /* 0x000fe2000f8e0203 */
[----:B------:R-:W1:Y:S03]  /*0150*/  LDCU.64 UR6, c[0x0][0x358] ;  /* 0x00006b00ff0677ac */ /* 0x000e660008000a00 */
[----:B------:R-:W-:-:S05]  /*0160*/  IMAD R0, R0, UR8, R9 ;  /* 0x0000000800007c24 */ /* 0x000fca000f8e0209 */
[----:B0-----:R-:W-:-:S04]  /*0170*/  IADD3 R6, P0, PT, R0, UR4, RZ ;  /* 0x0000000400067c10 */ /* 0x001fc8000ff1e0ff */
[----:B------:R-:W-:-:S05]  /*0180*/  LEA.HI.X.SX32 R7, R0, UR5, 0x1, P0 ;  /* 0x0000000500077c11 */ /* 0x000fca00080f0eff */
[----:B-1----:R-:W2:Y:S02]  /*0190*/  LDG.E.U8 R6, desc[UR6][R6.64] ;  /* 0x0000000606067981 */ /* 0x002ea4000c1e1100 */
[----:B--2---:R-:W-:-:S13]  /*01a0*/  ISETP.NE.AND P0, PT, R6, RZ, PT ;  /* 0x000000ff0600720c */ /* 0x004fda0003f05270 */
[----:B------:R-:W0:Y:S01]  /*01b0*/  @P0 LDC.64 R4, c[0x0][0x388] ;  /* 0x0000e200ff040b82 */ /* 0x000e220000000a00 */
[----:B------:R-:W-:-:S05]  /*01c0*/  @P0 LEA R11, R0, R0, 0x1 ;  /* 0x00000000000b0211 */ /* 0x000fca00078e08ff */
[----:B0-----:R-:W-:-:S05]  /*01d0*/  @P0 IMAD.WIDE R4, R11, 0x4, R4 ;  /* 0x000000040b040825 */ /* 0x001fca00078e0204 */
[----:B------:R0:W-:Y:S04]  /*01e0*/  @P0 STG.E desc[UR6][R4.64], RZ ;  /* 0x000000ff04000986 */ /* 0x0001e8000c101906 */
[----:B------:R0:W-:Y:S04]  /*01f0*/  @P0 STG.E desc[UR6][R4.64+0x4], RZ ;  /* 0x000004ff04000986 */ /* 0x0001e8000c101906 */
[----:B------:R0:W-:Y:S01]  /*0200*/  @P0 STG.E desc[UR6][R4.64+0x8], RZ ;  /* 0x000008ff04000986 */ /* 0x0001e2000c101906 */
[----:B------:R-:W-:Y:S05]  /*0210*/  @P0 EXIT ;  /* 0x000000000000094d */ /* 0x000fea0003800000 */
[----:B0-----:R-:W0:Y:S01]  /*0220*/  LDC.64 R4, c[0x0][0x380] ;  /* 0x0000e000ff047b82 */ /* 0x001e220000000a00 */
[----:B------:R-:W-:Y:S01]  /*0230*/  LEA R13, R0, R0, 0x1 ;  /* 0x00000000000d7211 */ /* 0x000fe200078e08ff */
[----:B------:R-:W1:Y:S04]  /*0240*/  LDCU UR4, c[0x0][0x3a4] ;  /* 0x00007480ff0477ac */ /* 0x000e680008000800 */
[----:B0-----:R-:W-:-:S05]  /*0250*/  IMAD.WIDE R4, R13, 0x4, R4 ;  /* 0x000000040d047825 */ /* 0x001fca00078e0204 */
[----:B------:R-:W1:Y:S04]  /*0260*/  LDG.E R0, desc[UR6][R4.64+0x4] ;  /* 0x0000040604007981 */ /* 0x000e68000c1e1900 */
[----:B------:R-:W2:Y:S01]  /*0270*/  LDG.E R6, desc[UR6][R4.64] ;  /* 0x0000000604067981 */ /* 0x000ea2000c1e1900 */
[----:B------:R-:W-:Y:S01]  /*0280*/  HFMA2 R10, -RZ, RZ, 2.943359375, -0.0003798007965087890625 ;  /* 0x41e38e39ff0a7431 */ /* 0x000fe200000001ff */
[----:B------:R-:W-:Y:S02]  /*0290*/  MOV R7, 0x3d100000 ;  /* 0x3d10000000077802 */ /* 0x000fe40000000f00 */
[----:B------:R0:W5:Y:S01]  /*02a0*/  LDG.E R8, desc[UR6][R4.64+0x8] ;  /* 0x0000080604087981 */ /* 0x000162000c1e1900 */
[----:B------:R-:W-:Y:S01]  /*02b0*/  I2FP.F32.S32 R9, R9 ;  /* 0x0000000900097245 */ /* 0x000fe20000201400 */
[----:B------:R-:W-:Y:S01]  /*02c0*/  BSSY.RECONVERGENT B1, `(.L_x_0) ;  /* 0x000000f000017945 */ /* 0x000fe20003800200 */
[----:B------:R-:W-:Y:S01]  /*02d0*/  I2FP.F32.U32 R3, R3 ;  /* 0x0000000300037245 */ /* 0x000fe20000201000 */
[----:B------:R-:W-:-:S04]  /*02e0*/  FFMA R7, -R10, R7, 1 ;  /* 0x3f8000000a077423 */ /* 0x000fc80000000107 */
[----:B------:R-:W-:Y:S01]  /*02f0*/  FFMA R7, R7, -R10, -28.444444656372070312 ;  /* 0xc1e38e3907077423 */ /* 0x000fe2000000080a */
[----:B-1----:R-:W-:-:S04]  /*0300*/  FMUL.D2 R0, R0, UR4 ;  /* 0x0000000400007c20 */ /* 0x002fc80008300000 */
[----:B------:R-:W1:Y:S01]  /*0310*/  FCHK P0, R0, -0.03515625 ;  /* 0xbd10000000007902 */ /* 0x000e620000000000 */
[----:B------:R-:W-:Y:S01]  /*0320*/  FFMA R10, R0, R7, RZ ;  /* 0x00000007000a7223 */ /* 0x000fe200000000ff */
[----:B--2---:R-:W-:-:S03]  /*0330*/  FMUL.D2 R6, R6, UR4 ;  /* 0x0000000406067c20 */ /* 0x004fc60008300000 */
[----:B0-----:R-:W-:Y:S01]  /*0340*/  FFMA R4, R10, 0.03515625, R0 ;  /* 0x3d1000000a047823 */ /* 0x001fe20000000000 */
[----:B------:R-:W-:-:S03]  /*0350*/  FFMA R6, R6, -16, R9 ;  /* 0xc180000006067823 */ /* 0x000fc60000000009 */
[----:B------:R-:W-:Y:S01]  /*0360*/  FFMA R12, R7, R4, R10 ;  /* 0x00000004070c7223 */ /* 0x000fe2000000000a */
[----:B-1----:R-:W-:Y:S06]  /*0370*/  @!P0 BRA `(.L_x_1) ;  /* 0x00000000000c8947 */ /* 0x002fec0003800000 */
[----:B------:R-:W-:-:S07]  /*0380*/  MOV R4, 0x3a0 ;  /* 0x000003a000047802 */ /* 0x000fce0000000f00 */
[----:B-----5:R-:W-:Y:S05]  /*0390*/  CALL.REL.NOINC `($__internal_0_$__cuda_sm3x_div_rn_noftz_f32_slowpath) ;  /* 0x0000000400d87944 */ /* 0x020fea0003c00000 */
[----:B------:R-:W-:-:S07]  /*03a0*/  MOV R12, R0 ;  /* 0x00000000000c7202 */ /* 0x000fce0000000f00 */
.L_x_1:
[----:B------:R-:W-:Y:S05]  /*03b0*/  BSYNC.RECONVERGENT B1 ;  /* 0x0000000000017941 */ /* 0x000fea0003800200 */
.L_x_0:
[----:B------:R-:W0:Y:S01]  /*03c0*/  LDC.64 R4, c[0x0][0x3a0] ;  /* 0x0000e800ff047b82 */ /* 0x000e220000000a00 */
[----:B------:R-:W-:Y:S01]  /*03d0*/  I2FP.F32.U32 R2, R2 ;  /* 0x0000000200027245 */ /* 0x000fe20000201000 */
[----:B------:R-:W-:Y:S01]  /*03e0*/  FADD R3, R3, R12 ;  /* 0x0000000c03037221 */ /* 0x000fe20000000000 */
[----:B------:R-:W-:-:S04]  /*03f0*/  FMNMX R6, R6, 0.5, !PT ;  /* 0x3f00000006067809 */ /* 0x000fc80007800000 */
[----:B------:R-:W-:Y:S01]  /*0400*/  FMNMX R3, R3, 0.5, !PT ;  /* 0x3f00000003037809 */ /* 0x000fe20007800000 */
[----:B------:R-:W1:Y:S01]  /*0410*/  LDC.64 R10, c[0x0][0x398] ;  /* 0x0000e600ff0a7b82 */ /* 0x000e620000000a00 */
[----:B0----5:R-:W-:Y:S01]  /*0420*/  FMUL.D2 R5, R8, R5 ;  /* 0x0000000508057220 */ /* 0x021fe20000300000 */
[----:B------:R-:W-:-:S03]  /*0430*/  I2FP.F32.U32 R0, R4 ;  /* 0x0000000400007245 */ /* 0x000fc60000201000 */
[----:B------:R-:W-:Y:S02]  /*0440*/  FFMA R2, R5, -16, R2 ;  /* 0xc180000005027823 */ /* 0x000fe40000000002 */
[----:B------:R-:W-:-:S03]  /*0450*/  FADD R5, R0, -1.5 ;  /* 0xbfc0000000057421 */ /* 0x000fc60000000000 */
[----:B------:R-:W-:Y:S02]  /*0460*/  FMNMX R0, R2, 0.5, !PT ;  /* 0x3f00000002007809 */ /* 0x000fe40007800000 */
[----:B-1----:R-:W-:Y:S02]  /*0470*/  I2FP.F32.U32 R2, R11 ;  /* 0x0000000b00027245 */ /* 0x002fe40000201000 */
[----:B------:R-:W-:-:S03]  /*0480*/  FMNMX R0, R0, R5, PT ;  /* 0x0000000500007209 */ /* 0x000fc60003800000 */
[----:B------:R-:W-:Y:S01]  /*0490*/  FADD R12, R2, -1.5 ;  /* 0xbfc00000020c7421 */ /* 0x000fe20000000000 */
[----:B------:R-:W-:Y:S01]  /*04a0*/  I2FP.F32.S32 R2, R10 ;  /* 0x0000000a00027245 */ /* 0x000fe20000201400 */
[----:B------:R-:W0:Y:S03]  /*04b0*/  F2I.TRUNC.NTZ R15, R0 ;  /* 0x00000000000f7305 */ /* 0x000e26000020f100 */
[----:B------:R-:W-:Y:S01]  /*04c0*/  FMNMX R12, R3, R12, PT ;  /* 0x0000000c030c7209 */ /* 0x000fe20003800000 */
[----:B------:R-:W-:Y:S02]  /*04d0*/  FADD R19, R2, -1.5 ;  /* 0xbfc0000002137421 */ /* 0x000fe40000000000 */
[----:B------:R-:W1:Y:S02]  /*04e0*/  LDC.64 R2, c[0x0][0x380] ;  /* 0x0000e000ff027b82 */ /* 0x000e640000000a00 */
[----:B------:R-:W2:Y:S01]  /*04f0*/  F2I.TRUNC.NTZ R8, R12 ;  /* 0x0000000c00087305 */ /* 0x000ea2000020f100 */
[----:B------:R-:W-:-:S02]  /*0500*/  FMNMX R19, R6, R19, PT ;  /* 0x0000001306137209 */ /* 0x000fc40003800000 */
[----:B0-----:R-:W-:-:S05]  /*0510*/  VIADDMNMX.RELU R5, R4, 0xfffffffe, R15, PT ;  /* 0xfffffffe04057846 */ /* 0x001fca000380110f */
[----:B------:R-:W0:Y:S01]  /*0520*/  F2I.TRUNC.NTZ R9, R19 ;  /* 0x0000001300097305 */ /* 0x000e22000020f100 */
[----:B--2---:R-:W-:-:S05]  /*0530*/  VIADDMNMX.RELU R4, R11, 0xfffffffe, R8, PT ;  /* 0xfffffffe0b047846 */ /* 0x004fca0003801108 */
[----:B------:R-:W-:Y:S01]  /*0540*/  IMAD R4, R5, R11, R4 ;  /* 0x0000000b05047224 */ /* 0x000fe200078e0204 */
[----:B0-----:R-:W-:-:S04]  /*0550*/  VIADDMNMX.RELU R5, R10, 0xfffffffe, R9, PT ;  /* 0xfffffffe0a057846 */ /* 0x001fc80003801109 */
[C---:B------:R-:W-:Y:S01]  /*0560*/  IADD3 R11, PT, PT, R4.reuse, R11, RZ ;  /* 0x0000000b040b7210 */ /* 0x040fe20007ffe0ff */
[----:B------:R-:W-:-:S04]  /*0570*/  IMAD R4, R4, R10, R5 ;  /* 0x0000000a04047224 */ /* 0x000fc800078e0205 */
[----:B------:R-:W-:Y:S01]  /*0580*/  IMAD R11, R11, R10, R5 ;  /* 0x0000000a0b0b7224 */ /* 0x000fe200078e0205 */
[----:B------:R-:W-:-:S04]  /*0590*/  LEA R7, R4, R4, 0x1 ;  /* 0x0000000404077211 */ /* 0x000fc800078e08ff */
[----:B------:R-:W-:Y:S01]  /*05a0*/  LEA R5, R11, R11, 0x1 ;  /* 0x0000000b0b057211 */ /* 0x000fe200078e08ff */
[----:B-1----:R-:W-:-:S04]  /*05b0*/  IMAD.WIDE R6, R7, 0x4, R2 ;  /* 0x0000000407067825 */ /* 0x002fc800078e0202 */
[----:B------:R-:W-:Y:S01]  /*05c0*/  IMAD.WIDE R4, R5, 0x4, R2 ;  /* 0x0000000405047825 */ /* 0x000fe200078e0202 */
[----:B------:R-:W2:Y:S03]  /*05d0*/  LDG.E R16, desc[UR6][R6.64+0xc] ;  /* 0x00000c0606107981 */ /* 0x000ea6000c1e1900 */
[C---:B------:R-:W-:Y:S01]  /*05e0*/  IMAD.WIDE R2, R10.reuse, 0xc, R6 ;  /* 0x0000000c0a027825 */ /* 0x040fe200078e0206 */
[----:B------:R-:W3:Y:S03]  /*05f0*/  LDG.E R24, desc[UR6][R4.64+0xc] ;  /* 0x00000c0604187981 */ /* 0x000ee6000c1e1900 */
[----:B------:R-:W-:Y:S01]  /*0600*/  IMAD.WIDE R10, R10, 0xc, R4 ;  /* 0x0000000c0a0a7825 */ /* 0x000fe200078e0204 */
[----:B------:R-:W4:Y:S04]  /*0610*/  LDG.E R20, desc[UR6][R2.64+0xc] ;  /* 0x00000c0602147981 */ /* 0x000f28000c1e1900 */
[----:B------:R-:W2:Y:S04]  /*0620*/  LDG.E R22, desc[UR6][R10.64+0xc] ;  /* 0x00000c060a167981 */ /* 0x000ea8000c1e1900 */
[----:B------:R-:W2:Y:S04]  /*0630*/  LDG.E R23, desc[UR6][R2.64] ;  /* 0x0000000602177981 */ /* 0x000ea8000c1e1900 */
[----:B------:R-:W2:Y:S04]  /*0640*/  LDG.E R17, desc[UR6][R10.64] ;  /* 0x000000060a117981 */ /* 0x000ea8000c1e1900 */
[----:B------:R-:W2:Y:S04]  /*0650*/  LDG.E R21, desc[UR6][R4.64] ;  /* 0x0000000604157981 */ /* 0x000ea8000c1e1900 */
[----:B------:R-:W2:Y:S01]  /*0660*/  LDG.E R14, desc[UR6][R6.64] ;  /* 0x00000006060e7981 */ /* 0x000ea2000c1e1900 */
[----:B------:R-:W-:-:S02]  /*0670*/  I2FP.F32.S32 R18, R9 ;  /* 0x0000000900127245 */ /* 0x000fc40000201400 */
[----:B------:R-:W-:Y:S02]  /*0680*/  I2FP.F32.S32 R25, R8 ;  /* 0x0000000800197245 */ /* 0x000fe40000201400 */
[----:B------:R-:W0:Y:S01]  /*0690*/  LDC.64 R8, c[0x0][0x388] ;  /* 0x0000e200ff087b82 */ /* 0x000e220000000a00 */
[----:B------:R-:W-:Y:S02]  /*06a0*/  FADD R19, R19, -R18 ;  /* 0x8000001213137221 */ /* 0x000fe40000000000 */
[----:B------:R-:W-:Y:S02]  /*06b0*/  FADD R12, R12, -R25 ;  /* 0x800000190c0c7221 */ /* 0x000fe40000000000 */
[----:B------:R-:W-:Y:S01]  /*06c0*/  FADD R18, -R19, 1 ;  /* 0x3f80000013127421 */ /* 0x000fe20000000100 */
[----:B0-----:R-:W-:-:S04]  /*06d0*/  IMAD.WIDE R8, R13, 0x4, R8 ;  /* 0x000000040d087825 */ /* 0x001fc800078e0208 */
[C---:B----4-:R-:W-:Y:S01]  /*06e0*/  FMUL R25, R19.reuse, R20 ;  /* 0x0000001413197220 */ /* 0x050fe20000400000 */
[C---:B---3--:R-:W-:Y:S01]  /*06f0*/  FMUL R20, R19.reuse, R24 ;  /* 0x0000001813147220 */ /* 0x048fe20000400000 */
[C---:B--2---:R-:W-:Y:S02]  /*0700*/  FMUL R22, R19.reuse, R22 ;  /* 0x0000001613167220 */ /* 0x044fe40000400000 */
[C---:B------:R-:W-:Y:S02]  /*0710*/  FFMA R23, R18.reuse, R23, R25 ;  /* 0x0000001712177223 */ /* 0x040fe40000000019 */
[----:B------:R-:W-:Y:S01]  /*0720*/  FFMA R25, R18, R17, R22 ;  /* 0x0000001112197223 */ /* 0x000fe20000000016 */
[----:B------:R-:W-:Y:S01]  /*0730*/  I2FP.F32.S32 R17, R15 ;  /* 0x0000000f00117245 */ /* 0x000fe20000201400 */
[----:B------:R-:W-:Y:S01]  /*0740*/  FADD R15, -R12, 1 ;  /* 0x3f8000000c0f7421 */ /* 0x000fe20000000100 */
[----:B------:R-:W-:Y:S01]  /*0750*/  FFMA R20, R18, R21, R20 ;  /* 0x0000001512147223 */ /* 0x000fe20000000014 */
[----:B------:R-:W-:Y:S01]  /*0760*/  FMUL R21, R19, R16 ;  /* 0x0000001013157220 */ /* 0x000fe20000400000 */
[C---:B------:R-:W-:Y:S01]  /*0770*/  FMUL R16, R12.reuse, R25 ;  /* 0x000000190c107220 */ /* 0x040fe20000400000 */
[----:B------:R-:W-:Y:S01]  /*0780*/  FMUL R23, R12, R23 ;  /* 0x000000170c177220 */ /* 0x000fe20000400000 */
[----:B------:R-:W-:Y:S01]  /*0790*/  FADD R0, R0, -R17 ;  /* 0x8000001100007221 */ /* 0x000fe20000000000 */
[----:B------:R-:W-:Y:S01]  /*07a0*/  FFMA R14, R18, R14, R21 ;  /* 0x0000000e120e7223 */ /* 0x000fe20000000015 */
[----:B------:R-:W-:-:S03]  /*07b0*/  FFMA R17, R15, R20, R16 ;  /* 0x000000140f117223 */ /* 0x000fc60000000010 */
[----:B------:R-:W-:Y:S01]  /*07c0*/  FFMA R23, R15, R14, R23 ;  /* 0x0000000e0f177223 */ /* 0x000fe20000000017 */
[C---:B------:R-:W-:Y:S01]  /*07d0*/  FADD R14, -R0.reuse, 1 ;  /* 0x3f800000000e7421 */ /* 0x040fe20000000100 */
[----:B------:R-:W-:-:S04]  /*07e0*/  FMUL R17, R0, R17 ;  /* 0x0000001100117220 */ /* 0x000fc80000400000 */
[----:B------:R-:W-:-:S05]  /*07f0*/  FFMA R23, R14, R23, R17 ;  /* 0x000000170e177223 */ /* 0x000fca0000000011 */
[----:B------:R0:W-:Y:S04]  /*0800*/  STG.E desc[UR6][R8.64], R23 ;  /* 0x0000001708007986 */ /* 0x0001e8000c101906 */
[----:B------:R-:W2:Y:S04]  /*0810*/  LDG.E R24, desc[UR6][R10.64+0x10] ;  /* 0x000010060a187981 */ /* 0x000ea8000c1e1900 */
[----:B------:R-:W3:Y:S04]  /*0820*/  LDG.E R22, desc[UR6][R2.64+0x10] ;  /* 0x0000100602167981 */ /* 0x000ee8000c1e1900 */
[----:B------:R-:W4:Y:S04]  /*0830*/  LDG.E R20, desc[UR6][R4.64+0x10] ;  /* 0x0000100604147981 */ /* 0x000f28000c1e1900 */
[----:B------:R-:W4:Y:S04]  /*0840*/  LDG.E R25, desc[UR6][R10.64+0x4] ;  /* 0x000004060a197981 */ /* 0x000f28000c1e1900 */
[----:B------:R-:W4:Y:S04]  /*0850*/  LDG.E R21, desc[UR6][R2.64+0x4] ;  /* 0x0000040602157981 */ /* 0x000f28000c1e1900 */
[----:B------:R-:W4:Y:S04]  /*0860*/  LDG.E R16, desc[UR6][R6.64+0x10] ;  /* 0x0000100606107981 */ /* 0x000f28000c1e1900 */
[----:B------:R-:W4:Y:S04]  /*0870*/  LDG.E R17, desc[UR6][R4.64+0x4] ;  /* 0x0000040604117981 */ /* 0x000f28000c1e1900 */
[----:B------:R-:W4:Y:S01]  /*0880*/  LDG.E R13, desc[UR6][R6.64+0x4] ;  /* 0x00000406060d7981 */ /* 0x000f22000c1e1900 */
[C---:B--2---:R-:W-:Y:S01]  /*0890*/  FMUL R27, R19.reuse, R24 ;  /* 0x00000018131b7220 */ /* 0x044fe20000400000 */
[C---:B---3--:R-:W-:Y:S01]  /*08a0*/  FMUL R22, R19.reuse, R22 ;  /* 0x0000001613167220 */ /* 0x048fe20000400000 */
[----:B----4-:R-:W-:-:S02]  /*08b0*/  FMUL R20, R19, R20 ;  /* 0x0000001413147220 */ /* 0x010fc40000400000 */
[C---:B------:R-:W-:Y:S01]  /*08c0*/  FFMA R25, R18.reuse, R25, R27 ;  /* 0x0000001912197223 */ /* 0x040fe2000000001b */
[----:B------:R-:W-:-:S03]  /*08d0*/  FFMA R21, R18, R21, R22 ;  /* 0x0000001512157223 */ /* 0x000fc60000000016 */
[----:B------:R-:W-:Y:S01]  /*08e0*/  FMUL R22, R12, R25 ;  /* 0x000000190c167220 */ /* 0x000fe20000400000 */
[----:B------:R-:W-:Y:S01]  /*08f0*/  FMUL R16, R19, R16 ;  /* 0x0000001013107220 */ /* 0x000fe20000400000 */
[----:B------:R-:W-:Y:S01]  /*0900*/  FFMA R20, R18, R17, R20 ;  /* 0x0000001112147223 */ /* 0x000fe20000000014 */
[----:B------:R-:W-:Y:S02]  /*0910*/  FMUL R21, R12, R21 ;  /* 0x000000150c157220 */ /* 0x000fe40000400000 */
[----:B------:R-:W-:Y:S01]  /*0920*/  FFMA R16, R18, R13, R16 ;  /* 0x0000000d12107223 */ /* 0x000fe20000000010 */
[----:B------:R-:W-:-:S03]  /*0930*/  FFMA R13, R15, R20, R22 ;  /* 0x000000140f0d7223 */ /* 0x000fc60000000016 */
[----:B------:R-:W-:Y:S01]  /*0940*/  FFMA R21, R15, R16, R21 ;  /* 0x000000100f157223 */ /* 0x000fe20000000015 */
[----:B------:R-:W-:-:S04]  /*0950*/  FMUL R13, R0, R13 ;  /* 0x0000000d000d7220 */ /* 0x000fc80000400000 */
[----:B------:R-:W-:-:S05]  /*0960*/  FFMA R13, R14, R21, R13 ;  /* 0x000000150e0d7223 */ /* 0x000fca000000000d */
[----:B------:R-:W-:Y:S04]  /*0970*/  STG.E desc[UR6][R8.64+0x4], R13 ;  /* 0x0000040d08007986 */ /* 0x000fe8000c101906 */
[----:B------:R-:W2:Y:S04]  /*0980*/  LDG.E R24, desc[UR6][R10.64+0x14] ;  /* 0x000014060a187981 */ /* 0x000ea8000c1e1900 */
[----:B------:R-:W3:Y:S04]  /*0990*/  LDG.E R22, desc[UR6][R2.64+0x14] ;  /* 0x0000140602167981 */ /* 0x000ee8000c1e1900 */
[----:B------:R-:W4:Y:S04]  /*09a0*/  LDG.E R20, desc[UR6][R4.64+0x14] ;  /* 0x0000140604147981 */ /* 0x000f28000c1e1900 */
[----:B------:R-:W4:Y:S04]  /*09b0*/  LDG.E R25, desc[UR6][R10.64+0x8] ;  /* 0x000008060a197981 */ /* 0x000f28000c1e1900 */
[----:B------:R-:W4:Y:S04]  /*09c0*/  LDG.E R16, desc[UR6][R6.64+0x14] ;  /* 0x0000140606107981 */ /* 0x000f28000c1e1900 */
[----:B0-----:R-:W4:Y:S04]  /*09d0*/  LDG.E R23, desc[UR6][R2.64+0x8] ;  /* 0x0000080602177981 */ /* 0x001f28000c1e1900 */
[----:B------:R-:W4:Y:S04]  /*09e0*/  LDG.E R21, desc[UR6][R4.64+0x8] ;  /* 0x0000080604157981 */ /* 0x000f28000c1e1900 */
[----:B------:R-:W4:Y:S01]  /*09f0*/  LDG.E R17, desc[UR6][R6.64+0x8] ;  /* 0x0000080606117981 */ /* 0x000f22000c1e1900 */
[C---:B--2---:R-:W-:Y:S01]  /*0a00*/  FMUL R27, R19.reuse, R24 ;  /* 0x00000018131b7220 */ /* 0x044fe20000400000 */
[C---:B---3--:R-:W-:Y:S01]  /*0a10*/  FMUL R22, R19.reuse, R22 ;  /* 0x0000001613167220 */ /* 0x048fe20000400000 */
[----:B----4-:R-:W-:-:S02]  /*0a20*/  FMUL R20, R19, R20 ;  /* 0x0000001413147220 */ /* 0x010fc40000400000 */
[----:B------:R-:W-:Y:S01]  /*0a30*/  FFMA R25, R18, R25, R27 ;  /* 0x0000001912197223 */ /* 0x000fe2000000001b */
[----:B------:R-:W-:-:S03]  /*0a40*/  FMUL R16, R19, R16 ;  /* 0x0000001013107220 */ /* 0x000fc60000400000 */
[----:B------:R-:W-:Y:S01]  /*0a50*/  FMUL R10, R12, R25 ;  /* 0x000000190c0a7220 */ /* 0x000fe20000400000 */
[C---:B------:R-:W-:Y:S01]  /*0a60*/  FFMA R23, R18.reuse, R23, R22 ;  /* 0x0000001712177223 */ /* 0x040fe20000000016 */
[----:B------:R-:W-:-:S03]  /*0a70*/  FFMA R20, R18, R21, R20 ;  /* 0x0000001512147223 */ /* 0x000fc60000000014 */
[----:B------:R-:W-:Y:S01]  /*0a80*/  FMUL R23, R12, R23 ;  /* 0x000000170c177220 */ /* 0x000fe20000400000 */
[----:B------:R-:W-:Y:S01]  /*0a90*/  FFMA R16, R18, R17, R16 ;  /* 0x0000001112107223 */ /* 0x000fe20000000010 */
[----:B------:R-:W-:-:S03]  /*0aa0*/  FFMA R3, R15, R20, R10 ;  /* 0x000000140f037223 */ /* 0x000fc6000000000a */
[----:B------:R-:W-:Y:S01]  /*0ab0*/  FFMA R23, R15, R16, R23 ;  /* 0x000000100f177223 */ /* 0x000fe20000000017 */
[----:B------:R-:W-:-:S04]  /*0ac0*/  FMUL R3, R0, R3 ;  /* 0x0000000300037220 */ /* 0x000fc80000400000 */
[----:B------:R-:W-:-:S05]  /*0ad0*/  FFMA R3, R14, R23, R3 ;  /* 0x000000170e037223 */ /* 0x000fca0000000003 */
[----:B------:R-:W-:Y:S01]  /*0ae0*/  STG.E desc[UR6][R8.64+0x8], R3 ;  /* 0x0000080308007986 */ /* 0x000fe2000c101906 */
[----:B------:R-:W-:Y:S05]  /*0af0*/  EXIT ;  /* 0x000000000000794d */ /* 0x000fea0003800000 */
        .weak           $__internal_0_$__cuda_sm3x_div_rn_noftz_f32_slowpath
        .type           $__internal_0_$__cuda_sm3x_div_rn_noftz_f32_slowpath,@function
        .size           $__internal_0_$__cuda_sm3x_div_rn_noftz_f32_slowpath,(.L_x_246 - $__internal_0_$__cuda_sm3x_div_rn_noftz_f32_slowpath)
$__internal_0_$__cuda_sm3x_div_rn_noftz_f32_slowpath:
[----:B------:R-:W-:Y:S01]  /*0b00*/  SHF.R.U32.HI R5, RZ, 0x17, R0 ;  /* 0x00000017ff057819 */ /* 0x000fe20000011600 */
[----:B------:R-:W-:Y:S04]  /*0b10*/  BSSY.RECONVERGENT B0, `(.L_x_2) ;  /* 0x000005c000007945 */ /* 0x000fe80003800200 */
[----:B------:R-:W-:Y:S01]  /*0b20*/  BSSY.RELIABLE B2, `(.L_x_3) ;  /* 0x000001a000027945 */ /* 0x000fe20003800100 */
[----:B------:R-:W-:Y:S02]  /*0b30*/  MOV R7, R0 ;  /* 0x0000000000077202 */ /* 0x000fe40000000f00 */
[----:B------:R-:W-:-:S04]  /*0b40*/  LOP3.LUT R5, R5, 0xff, RZ, 0xc0, !PT ;  /* 0x000000ff05057812 */ /* 0x000fc800078ec0ff */
[----:B------:R-:W-:-:S04]  /*0b50*/  IADD3 R11, PT, PT, R5, -0x1, RZ ;  /* 0xffffffff050b7810 */ /* 0x000fc80007ffe0ff */
[----:B------:R-:W-:-:S13]  /*0b60*/  ISETP.GT.U32.OR P0, PT, R11, 0xfd, !PT ;  /* 0x000000fd0b00780c */ /* 0x000fda0007f04470 */
[----:B------:R-:W-:Y:S01]  /*0b70*/  @!P0 MOV R9, RZ ;  /* 0x000000ff00098202 */ /* 0x000fe20000000f00 */
[----:B------:R-:W-:Y:S06]  /*0b80*/  @!P0 BRA `(.L_x_4) ;  /* 0x00000000004c8947 */ /* 0x000fec0003800000 */
[----:B------:R-:W-:-:S13]  /*0b90*/  FSETP.GTU.FTZ.AND P0, PT, |R0|, +INF , PT ;  /* 0x7f8000000000780b */ /* 0x000fda0003f1c200 */
[----:B------:R-:W-:Y:S05]  /*0ba0*/  @P0 BREAK.RELIABLE B2 ;  /* 0x0000000000020942 */ /* 0x000fea0003800100 */
[----:B------:R-:W-:Y:S05]  /*0bb0*/  @P0 BRA `(.L_x_5) ;  /* 0x0000000400400947 */ /* 0x000fea0003800000 */
[----:B------:R-:W-:-:S05]  /*0bc0*/  HFMA2 R10, -RZ, RZ, -1.265625, 0 ;  /* 0xbd100000ff0a7431 */ /* 0x000fca00000001ff */
[----:B------:R-:W-:-:S13]  /*0bd0*/  LOP3.LUT P0, RZ, R10, 0x7fffffff, R7, 0xc8, !PT ;  /* 0x7fffffff0aff7812 */ /* 0x000fda000780c807 */
[----:B------:R-:W-:Y:S05]  /*0be0*/  @!P0 BREAK.RELIABLE B2 ;  /* 0x0000000000028942 */ /* 0x000fea0003800100 */
[----:B------:R-:W-:Y:S05]  /*0bf0*/  @!P0 BRA `(.L_x_6) ;  /* 0x0000000400288947 */ /* 0x000fea0003800000 */
[----:B------:R-:W-:-:S13]  /*0c00*/  LOP3.LUT P0, RZ, R7, 0x7fffffff, RZ, 0xc0, !PT ;  /* 0x7fffffff07ff7812 */ /* 0x000fda000780c0ff */
[----:B------:R-:W-:Y:S05]  /*0c10*/  @!P0 BREAK.RELIABLE B2 ;  /* 0x0000000000028942 */ /* 0x000fea0003800100 */
[----:B------:R-:W-:Y:S05]  /*0c20*/  @!P0 BRA `(.L_x_7) ;  /* 0x0000000400148947 */ /* 0x000fea0003800000 */
[----:B------:R-:W-:Y:S02]  /*0c30*/  FSETP.NEU.FTZ.AND P0, PT, |R0|, +INF , PT ;  /* 0x7f8000000000780b */ /* 0x000fe40003f1d200 */
[----:B------:R-:W-:-:S04]  /*0c40*/  LOP3.LUT P1, RZ, R10, 0x7fffffff, RZ, 0xc0, !PT ;  /* 0x7fffffff0aff7812 */ /* 0x000fc8000782c0ff */
[----:B------:R-:W-:-:S13]  /*0c50*/  PLOP3.LUT P0, PT, P0, P1, PT, 0x2f, 0xf2 ;  /* 0x0000000000f2781c */ /* 0x000fda0000702577 */
[----:B------:R-:W-:Y:S05]  /*0c60*/  @P0 BREAK.RELIABLE B2 ;  /* 0x0000000000020942 */ /* 0x000fea0003800100 */
[----:B------:R-:W-:Y:S05]  /*0c70*/  @P0 BRA `(.L_x_8) ;  /* 0x0000000000f40947 */ /* 0x000fea0003800000 */
[----:B------:R-:W-:-:S13]  /*0c80*/  ISETP.GE.AND P0, PT, R11, RZ, PT ;  /* 0x000000ff0b00720c */ /* 0x000fda0003f06270 */
[----:B------:R-:W-:Y:S01]  /*0c90*/  @P0 MOV R9, RZ ;  /* 0x000000ff00090202 */ /* 0x000fe20000000f00 */
[----:B------:R-:W-:Y:S01]  /*0ca0*/  @!P0 FFMA R7, R0, 1.84467440737095516160e+19, RZ ;  /* 0x5f80000000078823 */ /* 0x000fe200000000ff */
[----:B------:R-:W-:-:S07]  /*0cb0*/  @!P0 MOV R9, 0xffffffc0 ;  /* 0xffffffc000098802 */ /* 0x000fce0000000f00 */
.L_x_4:
[----:B------:R-:W-:Y:S05]  /*0cc0*/  BSYNC.RELIABLE B2 ;  /* 0x0000000000027941 */ /* 0x000fea0003800100 */
.L_x_3:
[----:B------:R-:W-:Y:S01]  /*0cd0*/  UMOV UR4, 0xbd100000 ;  /* 0xbd10000000047882 */ /* 0x000fe20000000000 */
[----:B------:R-:W-:Y:S01]  /*0ce0*/  IADD3 R10, PT, PT, R5, -0x7f, RZ ;  /* 0xffffff81050a7810 */ /* 0x000fe20007ffe0ff */
[----:B------:R-:W-:Y:S01]  /*0cf0*/  UIADD3 UR4, UPT, UPT, UR4, 0x2800000, URZ ;  /* 0x0280000004047890 */ /* 0x000fe2000fffe0ff */
[----:B------:R-:W-:Y:S02]  /*0d00*/  BSSY.RECONVERGENT B2, `(.L_x_9) ;  /* 0x0000033000027945 */ /* 0x000fe40003800200 */
[----:B------:R-:W-:Y:S01]  /*0d10*/  IADD3 R9, PT, PT, R9, 0x5, R10 ;  /* 0x0000000509097810 */ /* 0x000fe20007ffe00a */
[----:B------:R-:W-:Y:S02]  /*0d20*/  IMAD R0, R10, -0x800000, R7 ;  /* 0xff8000000a007824 */ /* 0x000fe400078e0207 */
[----:B------:R-:W-:-:S03]  /*0d30*/  FADD.FTZ R15, -RZ, -UR4 ;  /* 0x80000004ff0f7e21 */ /* 0x000fc60008010100 */
[----:B------:R-:W0:Y:S02]  /*0d40*/  MUFU.RCP R11, UR4 ;  /* 0x00000004000b7d08 */ /* 0x000e240008001000 */
[----:B0-----:R-:W-:-:S04]  /*0d50*/  FFMA R12, R11, R15, 1 ;  /* 0x3f8000000b0c7423 */ /* 0x001fc8000000000f */
[----:B------:R-:W-:-:S04]  /*0d60*/  FFMA R11, R11, R12, R11 ;  /* 0x0000000c0b0b7223 */ /* 0x000fc8000000000b */
[----:B------:R-:W-:-:S04]  /*0d70*/  FFMA R12, R0, R11, RZ ;  /* 0x0000000b000c7223 */ /* 0x000fc800000000ff */
[----:B------:R-:W-:-:S04]  /*0d80*/  FFMA R5, R15, R12, R0 ;  /* 0x0000000c0f057223 */ /* 0x000fc80000000000 */
[----:B------:R-:W-:-:S04]  /*0d90*/  FFMA R12, R11, R5, R12 ;  /* 0x000000050b0c7223 */ /* 0x000fc8000000000c */
[----:B------:R-:W-:-:S04]  /*0da0*/  FFMA R15, R15, R12, R0 ;  /* 0x0000000c0f0f7223 */ /* 0x000fc80000000000 */
[----:B------:R-:W-:-:S05]  /*0db0*/  FFMA R0, R11, R15, R12 ;  /* 0x0000000f0b007223 */ /* 0x000fca000000000c */
[----:B------:R-:W-:-:S04]  /*0dc0*/  SHF.R.U32.HI R5, RZ, 0x17, R0 ;  /* 0x00000017ff057819 */ /* 0x000fc80000011600 */
[----:B------:R-:W-:-:S04]  /*0dd0*/  LOP3.LUT R5, R5, 0xff, RZ, 0xc0, !PT ;  /* 0x000000ff05057812 */ /* 0x000fc800078ec0ff */
[----:B------:R-:W-:-:S04]  /*0de0*/  IADD3 R14, PT, PT, R5, R9, RZ ;  /* 0x00000009050e7210 */ /* 0x000fc80007ffe0ff */
[----:B------:R-:W-:-:S04]  /*0df0*/  IADD3 R5, PT, PT, R14, -0x1, RZ ;  /* 0xffffffff0e057810 */ /* 0x000fc80007ffe0ff */
[----:B------:R-:W-:-:S13]  /*0e00*/  ISETP.GE.U32.AND P0, PT, R5, 0xfe, PT ;  /* 0x000000fe0500780c */ /* 0x000fda0003f06070 */
[----:B------:R-:W-:Y:S05]  /*0e10*/  @!P0 BRA `(.L_x_10) ;  /* 0x0000000000808947 */ /* 0x000fea0003800000 */
[----:B------:R-:W-:-:S13]  /*0e20*/  ISETP.GT.AND P0, PT, R14, 0xfe, PT ;  /* 0x000000fe0e00780c */ /* 0x000fda0003f04270 */
[----:B------:R-:W-:Y:S05]  /*0e30*/  @P0 BRA `(.L_x_11) ;  /* 0x00000000006c0947 */ /* 0x000fea0003800000 */
[----:B------:R-:W-:-:S13]  /*0e40*/  ISETP.GE.AND P0, PT, R14, 0x1, PT ;  /* 0x000000010e00780c */ /* 0x000fda0003f06270 */
[----:B------:R-:W-:Y:S05]  /*0e50*/  @P0 BRA `(.L_x_12) ;  /* 0x0000000000740947 */ /* 0x000fea0003800000 */
[----:B------:R-:W-:Y:S02]  /*0e60*/  ISETP.GE.AND P0, PT, R14, -0x18, PT ;  /* 0xffffffe80e00780c */ /* 0x000fe40003f06270 */
[----:B------:R-:W-:-:S11]  /*0e70*/  LOP3.LUT R0, R0, 0x80000000, RZ, 0xc0, !PT ;  /* 0x8000000000007812 */ /* 0x000fd600078ec0ff */
[----:B------:R-:W-:Y:S05]  /*0e80*/  @!P0 BRA `(.L_x_12) ;  /* 0x0000000000688947 */ /* 0x000fea0003800000 */
[CCC-:B------:R-:W-:Y:S01]  /*0e90*/  FFMA.RZ R5, R11.reuse, R15.reuse, R12.reuse ;  /* 0x0000000f0b057223 */ /* 0x1c0fe2000000c00c */
[-CC-:B------:R-:W-:Y:S01]  /*0ea0*/  FFMA.RM R10, R11, R15.reuse, R12.reuse ;  /* 0x0000000f0b0a7223 */ /* 0x180fe2000000400c */
[C---:B------:R-:W-:Y:S02]  /*0eb0*/  ISETP.NE.AND P2, PT, R14.reuse, RZ, PT ;  /* 0x000000ff0e00720c */ /* 0x040fe40003f45270 */
[C---:B------:R-:W-:Y:S02]  /*0ec0*/  ISETP.NE.AND P1, PT, R14.reuse, RZ, PT ;  /* 0x000000ff0e00720c */ /* 0x040fe40003f25270 */
[----:B------:R-:W-:Y:S01]  /*0ed0*/  LOP3.LUT R7, R5, 0x7fffff, RZ, 0xc0, !PT ;  /* 0x007fffff05077812 */ /* 0x000fe200078ec0ff */
[----:B------:R-:W-:Y:S01]  /*0ee0*/  FFMA.RP R5, R11, R15, R12 ;  /* 0x0000000f0b057223 */ /* 0x000fe2000000800c */
[----:B------:R-:W-:Y:S02]  /*0ef0*/  IADD3 R12, PT, PT, R14, 0x20, RZ ;  /* 0x000000200e0c7810 */ /* 0x000fe40007ffe0ff */
[----:B------:R-:W-:-:S02]  /*0f00*/  LOP3.LUT R7, R7, 0x800000, RZ, 0xfc, !PT ;  /* 0x0080000007077812 */ /* 0x000fc400078efcff */
[----:B------:R-:W-:Y:S02]  /*0f10*/  IADD3 R9, PT, PT, -R14, RZ, RZ ;  /* 0x000000ff0e097210 */ /* 0x000fe40007ffe1ff */
[----:B------:R-:W-:Y:S02]  /*0f20*/  SHF.L.U32 R12, R7, R12, RZ ;  /* 0x0000000c070c7219 */ /* 0x000fe400000006ff */
[----:B------:R-:W-:Y:S02]  /*0f30*/  FSETP.NEU.FTZ.AND P0, PT, R5, R10, PT ;  /* 0x0000000a0500720b */ /* 0x000fe40003f1d000 */
[----:B------:R-:W-:Y:S02]  /*0f40*/  SEL R10, R9, RZ, P2 ;  /* 0x000000ff090a7207 */ /* 0x000fe40001000000 */
[----:B------:R-:W-:Y:S02]  /*0f50*/  ISETP.NE.AND P1, PT, R12, RZ, P1 ;  /* 0x000000ff0c00720c */ /* 0x000fe40000f25270 */
[----:B------:R-:W-:-:S02]  /*0f60*/  SHF.R.U32.HI R10, RZ, R10, R7 ;  /* 0x0000000aff0a7219 */ /* 0x000fc40000011607 */
[----:B------:R-:W-:Y:S02]  /*0f70*/  PLOP3.LUT P0, PT, P0, P1, PT, 0xf8, 0x8f ;  /* 0x00000000008f781c */ /* 0x000fe40000703f70 */
[----:B------:R-:W-:Y:S02]  /*0f80*/  SHF.R.U32.HI R12, RZ, 0x1, R10 ;  /* 0x00000001ff0c7819 */ /* 0x000fe4000001160a */
[----:B------:R-:W-:-:S04]  /*0f90*/  SEL R5, RZ, 0x1, !P0 ;  /* 0x00000001ff057807 */ /* 0x000fc80004000000 */
[----:B------:R-:W-:-:S04]  /*0fa0*/  LOP3.LUT R5, R5, 0x1, R12, 0xf8, !PT ;  /* 0x0000000105057812 */ /* 0x000fc800078ef80c */
[----:B------:R-:W-:-:S04]  /*0fb0*/  LOP3.LUT R5, R5, R10, RZ, 0xc0, !PT ;  /* 0x0000000a05057212 */ /* 0x000fc800078ec0ff */
[----:B------:R-:W-:-:S04]  /*0fc0*/  IADD3 R5, PT, PT, R12, R5, RZ ;  /* 0x000000050c057210 */ /* 0x000fc80007ffe0ff */
[----:B------:R-:W-:Y:S01]  /*0fd0*/  LOP3.LUT R0, R5, R0, RZ, 0xfc, !PT ;  /* 0x0000000005007212 */ /* 0x000fe200078efcff */
[----:B------:R-:W-:Y:S06]  /*0fe0*/  BRA `(.L_x_12) ;  /* 0x0000000000107947 */ /* 0x000fec0003800000 */
.L_x_11:
[----:B------:R-:W-:-:S04]  /*0ff0*/  LOP3.LUT R0, R0, 0x80000000, RZ, 0xc0, !PT ;  /* 0x8000000000007812 */ /* 0x000fc800078ec0ff */
[----:B------:R-:W-:Y:S01]  /*1000*/  LOP3.LUT R0, R0, 0x7f800000, RZ, 0xfc, !PT ;  /* 0x7f80000000007812 */ /* 0x000fe200078efcff */
[----:B------:R-:W-:Y:S06]  /*1010*/  BRA `(.L_x_12) ;  /* 0x0000000000047947 */ /* 0x000fec0003800000 */
.L_x_10:
[----:B------:R-:W-:-:S07]  /*1020*/  LEA R0, R9, R0, 0x17 ;  /* 0x0000000009007211 */ /* 0x000fce00078eb8ff */
.L_x_12:
[----:B------:R-:W-:Y:S05]  /*1030*/  BSYNC.RECONVERGENT B2 ;  /* 0x0000000000027941 */ /* 0x000fea0003800200 */
.L_x_9:
[----:B------:R-:W-:Y:S05]  /*1040*/  BRA `(.L_x_13) ;  /* 0x0000000000207947 */ /* 0x000fea0003800000 */
.L_x_8:
[----:B------:R-:W-:-:S04]  /*1050*/  LOP3.LUT R0, R10, 0x80000000, R7, 0x48, !PT ;  /* 0x800000000a007812 */ /* 0x000fc800078e4807 */
[----:B------:R-:W-:Y:S01]  /*1060*/  LOP3.LUT R0, R0, 0x7f800000, RZ, 0xfc, !PT ;  /* 0x7f80000000007812 */ /* 0x000fe200078efcff */
[----:B------:R-:W-:Y:S06]  /*1070*/  BRA `(.L_x_13) ;  /* 0x0000000000147947 */ /* 0x000fec0003800000 */
.L_x_7:
[----:B------:R-:W-:Y:S01]  /*1080*/  LOP3.LUT R0, R10, 0x80000000, R7, 0x48, !PT ;  /* 0x800000000a007812 */ /* 0x000fe200078e4807 */
[----:B------:R-:W-:Y:S06]  /*1090*/  BRA `(.L_x_13) ;  /* 0x00000000000c7947 */ /* 0x000fec0003800000 */
.L_x_6:
[----:B------:R-:W0:Y:S01]  /*10a0*/  MUFU.RSQ R0, -QNAN ;  /* 0xffc0000000007908 */ /* 0x000e220000001400 */
[----:B------:R-:W-:Y:S05]  /*10b0*/  BRA `(.L_x_13) ;  /* 0x0000000000047947 */ /* 0x000fea0003800000 */
.L_x_5:
[----:B------:R-:W-:-:S07]  /*10c0*/  FADD.FTZ R0, R0, -0.03515625 ;  /* 0xbd10000000007421 */ /* 0x000fce0000010000 */
.L_x_13:
[----:B------:R-:W-:Y:S05]  /*10d0*/  BSYNC.RECONVERGENT B0 ;  /* 0x0000000000007941 */ /* 0x000fea0003800200 */
.L_x_2:
[----:B------:R-:W-:-:S04]  /*10e0*/  HFMA2 R5, -RZ, RZ, 0, 0 ;  /* 0x00000000ff057431 */ /* 0x000fc800000001ff */
[----:B0-----:R-:W-:Y:S05]  /*10f0*/  RET.REL.NODEC R4 `(_Z20advectVelocityKernelPfS_Phiiif) ;  /* 0xffffffec04c07950 */ /* 0x001fea0003c3ffff */
.L_x_14:
[----:B------:R-:W-:-:S00]  /*1100*/  BRA `(.L_x_14) ;  /* 0xfffffffc00fc7947 */ /* 0x000fc0000383ffff */
[----:B------:R-:W-:-:S00]  /*1110*/  NOP ;  /* 0x0000000000007918 */ /* 0x000fc00000000000 */
        /* <DEDUP_REMOVED lines=14> */
.L_x_246:


//--------------------- .text._Z18addFanForcesKernelPfPhP6float3S2_ifiii --------------------------
	.section	.text._Z18addFanForcesKernelPfPhP6float3S2_ifiii,"ax",@progbits
	.align	128
        .global         _Z18addFanForcesKernelPfPhP6float3S2_ifiii
        .type           _Z18addFanForcesKernelPfPhP6float3S2_ifiii,@function
        .size           _Z18addFanForcesKernelPfPhP6float3S2_ifiii,(.L_x_248 - _Z18addFanForcesKernelPfPhP6float3S2_ifiii)
        .other          _Z18addFanForcesKernelPfPhP6float3S2_ifiii,@"STO_CUDA_ENTRY STV_DEFAULT"
_Z18addFanForcesKernelPfPhP6float3S2_ifiii:
.text._Z18addFanForcesKernelPfPhP6float3S2_ifiii:
        /* <DEDUP_REMOVED lines=28> */
[----:B------:R-:W-:-:S04]  /*01c0*/  @P0 IMAD R9, R10, 0x3, RZ ;  /* 0x000000030a090824 */ /* 0x000fc800078e02ff */
[----:B0-----:R-:W-:-:S05]  /*01d0*/  @P0 IMAD.WIDE R2, R9, 0x4, R2 ;  /* 0x0000000409020825 */ /* 0x001fca00078e0202 */
[----:B------:R0:W-:Y:S04]  /*01e0*/  @P0 STG.E desc[UR14][R2.64], RZ ;  /* 0x000000ff02000986 */ /* 0x0001e8000c10190e */
[----:B------:R0:W-:Y:S04]  /*01f0*/  @P0 STG.E desc[UR14][R2.64+0x4], RZ ;  /* 0x000004ff02000986 */ /* 0x0001e8000c10190e */
[----:B------:R0:W-:Y:S01]  /*0200*/  @P0 STG.E desc[UR14][R2.64+0x8], RZ ;  /* 0x000008ff02000986 */ /* 0x0001e2000c10190e */
[----:B------:R-:W-:Y:S05]  /*0210*/  @P0 EXIT ;  /* 0x000000000000094d */ /* 0x000fea0003800000 */
[----:B------:R-:W1:Y:S01]  /*0220*/  LDCU UR6, c[0x0][0x3a0] ;  /* 0x00007400ff0677ac */ /* 0x000e620008000800 */
[----:B------:R-:W-:Y:S01]  /*0230*/  HFMA2 R8, -RZ, RZ, 1.375, 0 ;  /* 0x3d800000ff087431 */ /* 0x000fe200000001ff */
[----:B------:R-:W-:Y:S01]  /*0240*/  I2FP.F32.S32 R0, R0 ;  /* 0x0000000000007245 */ /* 0x000fe20000201400 */
[----:B------:R-:W-:Y:S01]  /*0250*/  HFMA2 R13, -RZ, RZ, 0, 0 ;  /* 0x00000000ff0d7431 */ /* 0x000fe200000001ff */
[----:B------:R-:W-:Y:S02]  /*0260*/  I2FP.F32.U32 R7, R7 ;  /* 0x0000000700077245 */ /* 0x000fe40000201000 */
[----:B------:R-:W-:Y:S02]  /*0270*/  CS2R R4, SRZ ;  /* 0x0000000000047805 */ /* 0x000fe4000001ff00 */
[----:B------:R-:W-:Y:S01]  /*0280*/  I2FP.F32.U32 R6, R6 ;  /* 0x0000000600067245 */ /* 0x000fe20000201000 */
[----:B------:R-:W-:Y:S01]  /*0290*/  FADD R0, R0, 0.5 ;  /* 0x3f00000000007421 */ /* 0x000fe20000000000 */
[----:B0-----:R-:W-:Y:S01]  /*02a0*/  MOV R3, 0x3d100000 ;  /* 0x3d10000000037802 */ /* 0x001fe20000000f00 */
[----:B------:R-:W-:-:S02]  /*02b0*/  FADD R7, R7, 0.5 ;  /* 0x3f00000007077421 */ /* 0x000fc40000000000 */
[----:B------:R-:W-:Y:S01]  /*02c0*/  FADD R6, R6, 0.5 ;  /* 0x3f00000006067421 */ /* 0x000fe20000000000 */
[-C--:B------:R-:W-:Y:S01]  /*02d0*/  FFMA R9, R0, R8.reuse, -2 ;  /* 0xc000000000097423 */ /* 0x080fe20000000008 */
[----:B------:R-:W-:Y:S02]  /*02e0*/  FFMA R8, R7, R8, -4 ;  /* 0xc080000007087423 */ /* 0x000fe40000000008 */
[----:B------:R-:W-:Y:S01]  /*02f0*/  FFMA R7, R6, R3, -4.5 ;  /* 0xc090000006077423 */ /* 0x000fe20000000003 */
[----:B-1----:R-:W-:-:S09]  /*0300*/  UISETP.GE.AND UP0, UPT, UR6, 0x1, UPT ;  /* 0x000000010600788c */ /* 0x002fd2000bf06270 */
[----:B------:R-:W-:Y:S05]  /*0310*/  BRA.U !UP0, `(.L_x_15) ;  /* 0x0000001508207547 */ /* 0x000fea000b800000 */
[----:B------:R-:W-:Y:S01]  /*0320*/  UISETP.NE.AND UP0, UPT, UR6, 0x1, UPT ;  /* 0x000000010600788c */ /* 0x000fe2000bf05270 */
[----:B------:R-:W-:Y:S02]  /*0330*/  MOV R6, RZ ;  /* 0x000000ff00067202 */ /* 0x000fe40000000f00 */
[----:B------:R-:W-:Y:S01]  /*0340*/  CS2R R4, SRZ ;  /* 0x0000000000047805 */ /* 0x000fe2000001ff00 */
[----:B------:R-:W-:Y:S01]  /*0350*/  UMOV UR4, URZ ;  /* 0x000000ff00047c82 */ /* 0x000fe20008000000 */
[----:B------:R-:W-:-:S04]  /*0360*/  UMOV UR5, URZ ;  /* 0x000000ff00057c82 */ /* 0x000fc80008000000 */
[----:B------:R-:W-:Y:S05]  /*0370*/  BRA.U !UP0, `(.L_x_16) ;  /* 0x0000000d08487547 */ /* 0x000fea000b800000 */
[----:B------:R-:W0:Y:S01]  /*0380*/  LDCU.128 UR8, c[0x0][0x390] ;  /* 0x00007200ff0877ac */ /* 0x000e220008000c00 */
[----:B------:R-:W-:Y:S01]  /*0390*/  MOV R6, RZ ;  /* 0x000000ff00067202 */ /* 0x000fe20000000f00 */
[----:B------:R-:W-:Y:S02]  /*03a0*/  ULOP3.LUT UR4, UR6, 0x7ffffffe, URZ, 0xc0, !UPT ;  /* 0x7ffffffe06047892 */ /* 0x000fe4000f8ec0ff */
[----:B0-----:R-:W-:Y:S02]  /*03b0*/  UIADD3 UR7, UP0, UPT, UR8, 0xc, URZ ;  /* 0x0000000c08077890 */ /* 0x001fe4000ff1e0ff */
[----:B------:R-:W-:Y:S02]  /*03c0*/  UIADD3 UR5, UP1, UPT, UR10, 0xc, URZ ;  /* 0x0000000c0a057890 */ /* 0x000fe4000ff3e0ff */
[----:B------:R-:W-:Y:S02]  /*03d0*/  UIADD3.X UR8, UPT, UPT, URZ, UR9, URZ, UP0, !UPT ;  /* 0x00000009ff087290 */ /* 0x000fe400087fe4ff */
[----:B------:R-:W-:Y:S01]  /*03e0*/  UIADD3.X UR6, UPT, UPT, URZ, UR11, URZ, UP1, !UPT ;  /* 0x0000000bff067290 */ /* 0x000fe20008ffe4ff */
[----:B------:R-:W-:Y:S01]  /*03f0*/  MOV R12, UR7 ;  /* 0x00000007000c7c02 */ /* 0x000fe20008000f00 */
[----:B------:R-:W-:Y:S01]  /*0400*/  UIADD3 UR9, UPT, UPT, -UR4, URZ, URZ ;  /* 0x000000ff04097290 */ /* 0x000fe2000fffe1ff */
[----:B------:R-:W-:-:S02]  /*0410*/  MOV R14, UR5 ;  /* 0x00000005000e7c02 */ /* 0x000fc40008000f00 */
[----:B------:R-:W-:Y:S02]  /*0420*/  MOV R13, UR8 ;  /* 0x00000008000d7c02 */ /* 0x000fe40008000f00 */
[----:B------:R-:W-:-:S07]  /*0430*/  MOV R15, UR6 ;  /* 0x00000006000f7c02 */ /* 0x000fce0008000f00 */
.L_x_43:
[----:B------:R-:W2:Y:S04]  /*0440*/  LDG.E R2, desc[UR14][R12.64+-0x8] ;  /* 0xfffff80e0c027981 */ /* 0x000ea8000c1e1900 */
[----:B------:R-:W3:Y:S04]  /*0450*/  LDG.E R0, desc[UR14][R12.64+-0xc] ;  /* 0xfffff40e0c007981 */ /* 0x000ee8000c1e1900 */
[----:B------:R-:W4:Y:S04]  /*0460*/  LDG.E R3, desc[UR14][R12.64+-0x4] ;  /* 0xfffffc0e0c037981 */ /* 0x000f28000c1e1900 */
[----:B-----5:R0:W5:Y:S04]  /*0470*/  LDG.E R25, desc[UR14][R14.64+-0xc] ;  /* 0xfffff40e0e197981 */ /* 0x020168000c1e1900 */
[----:B------:R0:W5:Y:S04]  /*0480*/  LDG.E R24, desc[UR14][R14.64+-0x8] ;  /* 0xfffff80e0e187981 */ /* 0x000168000c1e1900 */
[----:B------:R0:W5:Y:S01]  /*0490*/  LDG.E R23, desc[UR14][R14.64+-0x4] ;  /* 0xfffffc0e0e177981 */ /* 0x000162000c1e1900 */
[----:B------:R-:W-:Y:S01]  /*04a0*/  UIADD3 UR9, UPT, UPT, UR9, 0x2, URZ ;  /* 0x0000000209097890 */ /* 0x000fe2000fffe0ff */
[----:B------:R-:W-:Y:S03]  /*04b0*/  BSSY.RECONVERGENT B0, `(.L_x_17) ;  /* 0x0000014000007945 */ /* 0x000fe60003800200 */
[----:B------:R-:W-:Y:S01]  /*04c0*/  UISETP.NE.AND UP0, UPT, UR9, URZ, UPT ;  /* 0x000000ff0900728c */ /* 0x000fe2000bf05270 */
[----:B--2---:R-:W-:Y:S01]  /*04d0*/  FADD R2, R7, -R2 ;  /* 0x8000000207027221 */ /* 0x004fe20000000000 */
[----:B---3--:R-:W-:-:S03]  /*04e0*/  FADD R29, R9, -R0 ;  /* 0x80000000091d7221 */ /* 0x008fc60000000000 */
[----:B------:R-:W-:Y:S01]  /*04f0*/  FMUL R0, R2, R2 ;  /* 0x0000000202007220 */ /* 0x000fe20000400000 */
[----:B----4-:R-:W-:-:S03]  /*0500*/  FADD R3, R8, -R3 ;  /* 0x8000000308037221 */ /* 0x010fc60000000000 */
[----:B------:R-:W-:-:S04]  /*0510*/  FFMA R0, R29, R29, R0 ;  /* 0x0000001d1d007223 */ /* 0x000fc80000000000 */
[----:B------:R-:W-:-:S04]  /*0520*/  FFMA R11, R3, R3, R0 ;  /* 0x00000003030b7223 */ /* 0x000fc80000000000 */
[----:B------:R0:W1:Y:S01]  /*0530*/  MUFU.RSQ R16, R11 ;  /* 0x0000000b00107308 */ /* 0x0000620000001400 */
[----:B------:R-:W-:-:S04]  /*0540*/  IADD3 R0, PT, PT, R11, -0xd000000, RZ ;  /* 0xf30000000b007810 */ /* 0x000fc80007ffe0ff */
[----:B------:R-:W-:-:S13]  /*0550*/  ISETP.GT.U32.AND P0, PT, R0, 0x727fffff, PT ;  /* 0x727fffff0000780c */ /* 0x000fda0003f04070 */
[----:B01----:R-:W-:Y:S05]  /*0560*/  @!P0 BRA `(.L_x_18) ;  /* 0x0000000000108947 */ /* 0x003fea0003800000 */
[----:B------:R-:W-:-:S07]  /*0570*/  MOV R0, 0x590 ;  /* 0x0000059000007802 */ /* 0x000fce0000000f00 */
[----:B-----5:R-:W-:Y:S05]  /*0580*/  CALL.REL.NOINC `($__internal_1_$__cuda_sm20_sqrt_rn_f32_slowpath) ;  /* 0x0000001000e07944 */ /* 0x020fea0003c00000 */
[----:B------:R-:W-:Y:S01]  /*0590*/  MOV R28, R20 ;  /* 0x00000014001c7202 */ /* 0x000fe20000000f00 */
[----:B------:R-:W-:Y:S06]  /*05a0*/  BRA `(.L_x_19) ;  /* 0x0000000000107947 */ /* 0x000fec0003800000 */
.L_x_18:
[----:B------:R-:W-:Y:S01]  /*05b0*/  FMUL.FTZ R28, R11, R16 ;  /* 0x000000100b1c7220 */ /* 0x000fe20000410000 */
[----:B------:R-:W-:-:S03]  /*05c0*/  FMUL.FTZ R0, R16, 0.5 ;  /* 0x3f00000010007820 */ /* 0x000fc60000410000 */
[----:B------:R-:W-:-:S04]  /*05d0*/  FFMA R11, -R28, R28, R11 ;  /* 0x0000001c1c0b7223 */ /* 0x000fc8000000010b */
[----:B------:R-:W-:-:S07]  /*05e0*/  FFMA R28, R11, R0, R28 ;  /* 0x000000000b1c7223 */ /* 0x000fce000000001c */
.L_x_19:
[----:B------:R-:W-:Y:S05]  /*05f0*/  BSYNC.RECONVERGENT B0 ;  /* 0x0000000000007941 */ /* 0x000fea0003800200 */
.L_x_17:
[----:B------:R-:W-:Y:S01]  /*0600*/  FSETP.GEU.AND P0, PT, R28, 0.0010000000474974513054, PT ;  /* 0x3a83126f1c00780b */ /* 0x000fe20003f0e000 */
[----:B------:R-:W-:-:S12]  /*0610*/  BSSY.RECONVERGENT B2, `(.L_x_20) ;  /* 0x0000043000027945 */ /* 0x000fd80003800200 */
[----:B------:R-:W-:Y:S05]  /*0620*/  @!P0 BRA `(.L_x_21) ;  /* 0x0000000400048947 */ /* 0x000fea0003800000 */
[----:B------:R-:W0:Y:S01]  /*0630*/  MUFU.RCP R11, R28 ;  /* 0x0000001c000b7308 */ /* 0x000e220000001000 */
[----:B------:R-:W-:Y:S07]  /*0640*/  BSSY.RECONVERGENT B3, `(.L_x_22) ;  /* 0x000000c000037945 */ /* 0x000fee0003800200 */
[----:B------:R-:W1:Y:S01]  /*0650*/  FCHK P0, R29, R28 ;  /* 0x0000001c1d007302 */ /* 0x000e620000000000 */
[----:B0-----:R-:W-:-:S04]  /*0660*/  FFMA R0, R11, -R28, 1 ;  /* 0x3f8000000b007423 */ /* 0x001fc8000000081c */
[----:B------:R-:W-:-:S04]  /*0670*/  FFMA R0, R11, R0, R11 ;  /* 0x000000000b007223 */ /* 0x000fc8000000000b */
[----:B------:R-:W-:-:S04]  /*0680*/  FFMA R11, R29, R0, RZ ;  /* 0x000000001d0b7223 */ /* 0x000fc800000000ff */
[----:B------:R-:W-:-:S04]  /*0690*/  FFMA R26, R11, -R28, R29 ;  /* 0x8000001c0b1a7223 */ /* 0x000fc8000000001d */
[----:B------:R-:W-:Y:S01]  /*06a0*/  FFMA R26, R0, R26, R11 ;  /* 0x0000001a001a7223 */ /* 0x000fe2000000000b */
[----:B-1----:R-:W-:Y:S06]  /*06b0*/  @!P0 BRA `(.L_x_23) ;  /* 0x0000000000108947 */ /* 0x002fec0003800000 */
[----:B------:R-:W-:Y:S02]  /*06c0*/  MOV R20, R28 ;  /* 0x0000001c00147202 */ /* 0x000fe40000000f00 */
[----:B------:R-:W-:-:S07]  /*06d0*/  MOV R16, 0x6f0 ;  /* 0x000006f000107802 */ /* 0x000fce0000000f00 */
[----:B-----5:R-:W-:Y:S05]  /*06e0*/  CALL.REL.NOINC `($__internal_2_$__cuda_sm3x_div_rn_noftz_f32_slowpath) ;  /* 0x0000001000e07944 */ /* 0x020fea0003c00000 */
[----:B------:R-:W-:-:S07]  /*06f0*/  MOV R26, R0 ;  /* 0x00000000001a7202 */ /* 0x000fce0000000f00 */
.L_x_23:
[----:B------:R-:W-:Y:S05]  /*0700*/  BSYNC.RECONVERGENT B3 ;  /* 0x0000000000037941 */ /* 0x000fea0003800200 */
.L_x_22:
        /* <DEDUP_REMOVED lines=10> */
[----:B------:R-:W-:Y:S02]  /*07b0*/  MOV R20, R28 ;  /* 0x0000001c00147202 */ /* 0x000fe40000000f00 */
[----:B------:R-:W-:-:S07]  /*07c0*/  MOV R16, 0x7e0 ;  /* 0x000007e000107802 */ /* 0x000fce0000000f00 */
[----:B-----5:R-:W-:Y:S05]  /*07d0*/  CALL.REL.NOINC `($__internal_2_$__cuda_sm3x_div_rn_noftz_f32_slowpath) ;  /* 0x0000001000a47944 */ /* 0x020fea0003c00000 */
[----:B------:R-:W-:-:S07]  /*07e0*/  MOV R27, R0 ;  /* 0x00000000001b7202 */ /* 0x000fce0000000f00 */
.L_x_25:
[----:B------:R-:W-:Y:S05]  /*07f0*/  BSYNC.RECONVERGENT B3 ;  /* 0x0000000000037941 */ /* 0x000fea0003800200 */
.L_x_24:
        /* <DEDUP_REMOVED lines=13> */
.L_x_27:
[----:B------:R-:W-:Y:S05]  /*08d0*/  BSYNC.RECONVERGENT B3 ;  /* 0x0000000000037941 */ /* 0x000fea0003800200 */
.L_x_26:
[----:B-----5:R-:W-:-:S04]  /*08e0*/  FMUL R2, R24, R27 ;  /* 0x0000001b18027220 */ /* 0x020fc80000400000 */
[----:B------:R-:W-:-:S04]  /*08f0*/  FFMA R2, R25, R26, R2 ;  /* 0x0000001a19027223 */ /* 0x000fc80000000002 */
[----:B------:R-:W-:-:S05]  /*0900*/  FFMA R2, R23, R0, R2 ;  /* 0x0000000017027223 */ /* 0x000fca0000000002 */
[----:B------:R-:W-:-:S13]  /*0910*/  FSETP.GT.AND P0, PT, R2, 0.10000000149011611938, PT ;  /* 0x3dcccccd0200780b */ /* 0x000fda0003f04000 */
[----:B------:R-:W-:Y:S05]  /*0920*/  @!P0 BRA `(.L_x_21) ;  /* 0x0000000000448947 */ /* 0x000fea0003800000 */
[----:B------:R-:W-:Y:S01]  /*0930*/  FFMA R20, R28, R28, 1 ;  /* 0x3f8000001c147423 */ /* 0x000fe2000000001c */
[----:B------:R-:W-:Y:S01]  /*0940*/  FMUL R29, R2, 5 ;  /* 0x40a00000021d7820 */ /* 0x000fe20000400000 */
[----:B------:R-:W-:Y:S02]  /*0950*/  BSSY.RECONVERGENT B3, `(.L_x_28) ;  /* 0x000000b000037945 */ /* 0x000fe40003800200 */
[----:B------:R-:W0:Y:S08]  /*0960*/  MUFU.RCP R0, R20 ;  /* 0x0000001400007308 */ /* 0x000e300000001000 */
[----:B------:R-:W1:Y:S01]  /*0970*/  FCHK P0, R29, R20 ;  /* 0x000000141d007302 */ /* 0x000e620000000000 */
[----:B0-----:R-:W-:-:S04]  /*0980*/  FFMA R3, -R20, R0, 1 ;  /* 0x3f80000014037423 */ /* 0x001fc80000000100 */
[----:B------:R-:W-:-:S04]  /*0990*/  FFMA R0, R0, R3, R0 ;  /* 0x0000000300007223 */ /* 0x000fc80000000000 */
[----:B------:R-:W-:-:S04]  /*09a0*/  FFMA R3, R29, R0, RZ ;  /* 0x000000001d037223 */ /* 0x000fc800000000ff */
[----:B------:R-:W-:-:S04]  /*09b0*/  FFMA R2, -R20, R3, R29 ;  /* 0x0000000314027223 */ /* 0x000fc8000000011d */
[----:B------:R-:W-:Y:S01]  /*09c0*/  FFMA R0, R0, R2, R3 ;  /* 0x0000000200007223 */ /* 0x000fe20000000003 */
[----:B-1----:R-:W-:Y:S06]  /*09d0*/  @!P0 BRA `(.L_x_29) ;  /* 0x0000000000088947 */ /* 0x002fec0003800000 */
[----:B------:R-:W-:-:S07]  /*09e0*/  MOV R16, 0xa00 ;  /* 0x00000a0000107802 */ /* 0x000fce0000000f00 */
[----:B------:R-:W-:Y:S05]  /*09f0*/  CALL.REL.NOINC `($__internal_2_$__cuda_sm3x_div_rn_noftz_f32_slowpath) ;  /* 0x00000010001c7944 */ /* 0x000fea0003c00000 */
.L_x_29:
[----:B------:R-:W-:Y:S05]  /*0a00*/  BSYNC.RECONVERGENT B3 ;  /* 0x0000000000037941 */ /* 0x000fea0003800200 */
.L_x_28:
[-C--:B------:R-:W-:Y:S01]  /*0a10*/  FFMA R4, R25, R0.reuse, R4 ;  /* 0x0000000019047223 */ /* 0x080fe20000000004 */
[-C--:B------:R-:W-:Y:S01]  /*0a20*/  FFMA R5, R24, R0.reuse, R5 ;  /* 0x0000000018057223 */ /* 0x080fe20000000005 */
[----:B------:R-:W-:-:S07]  /*0a30*/  FFMA R6, R23, R0, R6 ;  /* 0x0000000017067223 */ /* 0x000fce0000000006 */
.L_x_21:
[----:B------:R-:W-:Y:S05]  /*0a40*/  BSYNC.RECONVERGENT B2 ;  /* 0x0000000000027941 */ /* 0x000fea0003800200 */
.L_x_20:
[----:B------:R-:W2:Y:S04]  /*0a50*/  LDG.E R2, desc[UR14][R12.64+0x4] ;  /* 0x0000040e0c027981 */ /* 0x000ea8000c1e1900 */
[----:B------:R-:W3:Y:S04]  /*0a60*/  LDG.E R0, desc[UR14][R12.64] ;  /* 0x0000000e0c007981 */ /* 0x000ee8000c1e1900 */
[----:B------:R-:W4:Y:S04]  /*0a70*/  LDG.E R3, desc[UR14][R12.64+0x8] ;  /* 0x0000080e0c037981 */ /* 0x000f28000c1e1900 */
[----:B-----5:R0:W5:Y:S04]  /*0a80*/  LDG.E R23, desc[UR14][R14.64] ;  /* 0x0000000e0e177981 */ /* 0x020168000c1e1900 */
[----:B------:R0:W5:Y:S04]  /*0a90*/  LDG.E R24, desc[UR14][R14.64+0x4] ;  /* 0x0000040e0e187981 */ /* 0x000168000c1e1900 */
[----:B------:R0:W5:Y:S01]  /*0aa0*/  LDG.E R25, desc[UR14][R14.64+0x8] ;  /* 0x0000080e0e197981 */ /* 0x000162000c1e1900 */
[----:B------:R-:W-:Y:S01]  /*0ab0*/  BSSY.RECONVERGENT B0, `(.L_x_30) ;  /* 0x0000013000007945 */ /* 0x000fe20003800200 */
        /* <DEDUP_REMOVED lines=14> */
.L_x_31:
[----:B------:R-:W-:Y:S01]  /*0ba0*/  FMUL.FTZ R26, R11, R16 ;  /* 0x000000100b1a7220 */ /* 0x000fe20000410000 */
[----:B------:R-:W-:-:S03]  /*0bb0*/  FMUL.FTZ R0, R16, 0.5 ;  /* 0x3f00000010007820 */ /* 0x000fc60000410000 */
[----:B------:R-:W-:-:S04]  /*0bc0*/  FFMA R11, -R26, R26, R11 ;  /* 0x0000001a1a0b7223 */ /* 0x000fc8000000010b */
[----:B------:R-:W-:-:S07]  /*0bd0*/  FFMA R26, R11, R0, R26 ;  /* 0x000000000b1a7223 */ /* 0x000fce000000001a */
.L_x_32:
[----:B------:R-:W-:Y:S05]  /*0be0*/  BSYNC.RECONVERGENT B0 ;  /* 0x0000000000007941 */ /* 0x000fea0003800200 */
.L_x_30:
        /* <DEDUP_REMOVED lines=16> */
.L_x_36:
[----:B------:R-:W-:Y:S05]  /*0cf0*/  BSYNC.RECONVERGENT B3 ;  /* 0x0000000000037941 */ /* 0x000fea0003800200 */
.L_x_35:
        /* <DEDUP_REMOVED lines=14> */
.L_x_38:
[----:B------:R-:W-:Y:S05]  /*0de0*/  BSYNC.RECONVERGENT B3 ;  /* 0x0000000000037941 */ /* 0x000fea0003800200 */
.L_x_37:
        /* <DEDUP_REMOVED lines=13> */
.L_x_40:
[----:B------:R-:W-:Y:S05]  /*0ec0*/  BSYNC.RECONVERGENT B3 ;  /* 0x0000000000037941 */ /* 0x000fea0003800200 */
.L_x_39:
        /* <DEDUP_REMOVED lines=18> */
.L_x_42:
[----:B------:R-:W-:Y:S05]  /*0ff0*/  BSYNC.RECONVERGENT B3 ;  /* 0x0000000000037941 */ /* 0x000fea0003800200 */
.L_x_41:
[-C--:B------:R-:W-:Y:S01]  /*1000*/  FFMA R4, R23, R0.reuse, R4 ;  /* 0x0000000017047223 */ /* 0x080fe20000000004 */
[-C--:B------:R-:W-:Y:S01]  /*1010*/  FFMA R5, R24, R0.reuse, R5 ;  /* 0x0000000018057223 */ /* 0x080fe20000000005 */
[----:B------:R-:W-:-:S07]  /*1020*/  FFMA R6, R25, R0, R6 ;  /* 0x0000000019067223 */ /* 0x000fce0000000006 */
.L_x_34:
[----:B------:R-:W-:Y:S05]  /*1030*/  BSYNC.RECONVERGENT B2 ;  /* 0x0000000000027941 */ /* 0x000fea0003800200 */
.L_x_33:
[----:B------:R-:W-:Y:S02]  /*1040*/  IADD3 R12, P0, PT, R12, 0x18, RZ ;  /* 0x000000180c0c7810 */ /* 0x000fe40007f1e0ff */
[----:B------:R-:W-:Y:S02]  /*1050*/  IADD3 R14, P1, PT, R14, 0x18, RZ ;  /* 0x000000180e0e7810 */ /* 0x000fe40007f3e0ff */
[----:B------:R-:W-:Y:S02]  /*1060*/  IADD3.X R13, PT, PT, RZ, R13, RZ, P0, !PT ;  /* 0x0000000dff0d7210 */ /* 0x000fe400007fe4ff */
[----:B------:R-:W-:Y:S01]  /*1070*/  IADD3.X R15, PT, PT, RZ, R15, RZ, P1, !PT ;  /* 0x0000000fff0f7210 */ /* 0x000fe20000ffe4ff */
[----:B------:R-:W-:Y:S08]  /*1080*/  BRA.U UP0, `(.L_x_43) ;  /* 0xfffffff100ec7547 */ /* 0x000ff0000b83ffff */
[----:B------:R-:W-:-:S05]  /*1090*/  UMOV UR5, URZ ;  /* 0x000000ff00057c82 */ /* 0x000fca0008000000 */
.L_x_16:
[----:B------:R-:W0:Y:S01]  /*10a0*/  LDCU UR6, c[0x0][0x3a0] ;  /* 0x00007400ff0677ac */ /* 0x000e220008000800 */
[----:B------:R-:W-:Y:S01]  /*10b0*/  MOV R13, R6 ;  /* 0x00000006000d7202 */ /* 0x000fe20000000f00 */
[----:B0-----:R-:W-:-:S04]  /*10c0*/  ULOP3.LUT UR6, UR6, 0x1, URZ, 0xc0, !UPT ;  /* 0x0000000106067892 */ /* 0x001fc8000f8ec0ff */
[----:B------:R-:W-:-:S09]  /*10d0*/  UISETP.NE.U32.AND UP0, UPT, UR6, 0x1, UPT ;  /* 0x000000010600788c */ /* 0x000fd2000bf05070 */
[----:B------:R-:W-:Y:S05]  /*10e0*/  BRA.U UP0, `(.L_x_15) ;  /* 0x0000000500ac7547 */ /* 0x000fea000b800000 */
[----:B------:R-:W0:Y:S01]  /*10f0*/  LDCU.128 UR8, c[0x0][0x390] ;  /* 0x00007200ff0877ac */ /* 0x000e220008000c00 */
[----:B------:R-:W-:Y:S02]  /*1100*/  UIMAD UR12, UR5, 0xc, URZ ;  /* 0x0000000c050c78a4 */ /* 0x000fe4000f8e02ff */
[----:B0-----:R-:W-:-:S04]  /*1110*/  UIMAD.WIDE.U32 UR6, UR4, 0xc, UR8 ;  /* 0x0000000c040678a5 */ /* 0x001fc8000f8e0008 */
[----:B------:R-:W-:Y:S02]  /*1120*/  UIADD3 UR8, UPT, UPT, UR7, UR12, URZ ;  /* 0x0000000c07087290 */ /* 0x000fe4000fffe0ff */
[----:B------:R-:W-:Y:S02]  /*1130*/  MOV R15, UR7 ;  /* 0x00000007000f7c02 */ /* 0x000fe40008000f00 */
[----:B------:R-:W-:Y:S02]  /*1140*/  MOV R14, UR6 ;  /* 0x00000006000e7c02 */ /* 0x000fe40008000f00 */
[----:B------:R-:W-:-:S05]  /*1150*/  MOV R15, UR8 ;  /* 0x00000008000f7c02 */ /* 0x000fca0008000f00 */
[----:B------:R-:W2:Y:S04]  /*1160*/  LDG.E R12, desc[UR14][R14.64+0x4] ;  /* 0x0000040e0e0c7981 */ /* 0x000ea8000c1e1900 */
[----:B------:R-:W3:Y:S04]  /*1170*/  LDG.E R0, desc[UR14][R14.64] ;  /* 0x0000000e0e007981 */ /* 0x000ee8000c1e1900 */
[----:B------:R-:W4:Y:S01]  /*1180*/  LDG.E R11, desc[UR14][R14.64+0x8] ;  /* 0x0000080e0e0b7981 */ /* 0x000f22000c1e1900 */
[----:B------:R-:W-:-:S04]  /*1190*/  UIMAD.WIDE.U32 UR6, UR4, 0xc, UR10 ;  /* 0x0000000c040678a5 */ /* 0x000fc8000f8e000a */
[----:B------:R-:W-:Y:S02]  /*11a0*/  UIADD3 UR12, UPT, UPT, UR12, UR7, URZ ;  /* 0x000000070c0c7290 */ /* 0x000fe4000fffe0ff */
[----:B------:R-:W-:Y:S02]  /*11b0*/  MOV R17, UR7 ;  /* 0x0000000700117c02 */ /* 0x000fe40008000f00 */
[----:B------:R-:W-:Y:S02]  /*11c0*/  MOV R16, UR6 ;  /* 0x0000000600107c02 */ /* 0x000fe40008000f00 */
[----:B------:R-:W-:-:S05]  /*11d0*/  MOV R17, UR12 ;  /* 0x0000000c00117c02 */ /* 0x000fca0008000f00 */
[----:B------:R0:W5:Y:S04]  /*11e0*/  LDG.E R3, desc[UR14][R16.64] ;  /* 0x0000000e10037981 */ /* 0x000168000c1e1900 */
        /* <DEDUP_REMOVED lines=17> */
.L_x_45:
[----:B------:R-:W-:Y:S01]  /*1300*/  FMUL.FTZ R14, R11, R12 ;  /* 0x0000000c0b0e7220 */ /* 0x000fe20000410000 */
[----:B------:R-:W-:-:S03]  /*1310*/  FMUL.FTZ R0, R12, 0.5 ;  /* 0x3f0000000c007820 */ /* 0x000fc60000410000 */
[----:B------:R-:W-:-:S04]  /*1320*/  FFMA R9, -R14, R14, R11 ;  /* 0x0000000e0e097223 */ /* 0x000fc8000000010b */
[----:B------:R-:W-:-:S07]  /*1330*/  FFMA R14, R9, R0, R14 ;  /* 0x00000000090e7223 */ /* 0x000fce000000000e */
.L_x_46:
[----:B------:R-:W-:Y:S05]  /*1340*/  BSYNC.RECONVERGENT B0 ;  /* 0x0000000000007941 */ /* 0x000fea0003800200 */
.L_x_44:
        /* <DEDUP_REMOVED lines=16> */
.L_x_49:
[----:B------:R-:W-:Y:S05]  /*1450*/  BSYNC.RECONVERGENT B3 ;  /* 0x0000000000037941 */ /* 0x000fea0003800200 */
.L_x_48:
        /* <DEDUP_REMOVED lines=14> */
.L_x_51:
[----:B------:R-:W-:Y:S05]  /*1540*/  BSYNC.RECONVERGENT B3 ;  /* 0x0000000000037941 */ /* 0x000fea0003800200 */
.L_x_50:
        /* <DEDUP_REMOVED lines=13> */
.L_x_53:
[----:B------:R-:W-:Y:S05]  /*1620*/  BSYNC.RECONVERGENT B3 ;  /* 0x0000000000037941 */ /* 0x000fea0003800200 */
.L_x_52:
        /* <DEDUP_REMOVED lines=18> */
.L_x_55:
[----:B------:R-:W-:Y:S05]  /*1750*/  BSYNC.RECONVERGENT B3 ;  /* 0x0000000000037941 */ /* 0x000fea0003800200 */
.L_x_54:
[-C--:B------:R-:W-:Y:S01]  /*1760*/  FFMA R4, R3, R0.reuse, R4 ;  /* 0x0000000003047223 */ /* 0x080fe20000000004 */
[-C--:B------:R-:W-:Y:S01]  /*1770*/  FFMA R5, R6, R0.reuse, R5 ;  /* 0x0000000006057223 */ /* 0x080fe20000000005 */
[----:B------:R-:W-:-:S07]  /*1780*/  FFMA R13, R2, R0, R13 ;  /* 0x00000000020d7223 */ /* 0x000fce000000000d */
.L_x_47:
[----:B------:R-:W-:Y:S05]  /*1790*/  BSYNC.RECONVERGENT B2 ;  /* 0x0000000000027941 */ /* 0x000fea0003800200 */
.L_x_15:
[----:B-----5:R-:W0:Y:S01]  /*17a0*/  LDC.64 R2, c[0x0][0x380] ;  /* 0x0000e000ff027b82 */ /* 0x020e220000000a00 */
[----:B------:R-:W-:Y:S01]  /*17b0*/  IMAD R7, R10, 0x3, RZ ;  /* 0x000000030a077824 */ /* 0x000fe200078e02ff */
[----:B------:R-:W1:Y:S03]  /*17c0*/  LDCU UR6, c[0x0][0x3a4] ;  /* 0x00007480ff0677ac */ /* 0x000e660008000800 */
[----:B0-----:R-:W-:-:S05]  /*17d0*/  IMAD.WIDE R2, R7, 0x4, R2 ;  /* 0x0000000407027825 */ /* 0x001fca00078e0202 */
[----:B------:R-:W2:Y:S04]  /*17e0*/  LDG.E R7, desc[UR14][R2.64] ;  /* 0x0000000e02077981 */ /* 0x000ea8000c1e1900 */
[----:B------:R-:W3:Y:S04]  /*17f0*/  LDG.E R0, desc[UR14][R2.64+0x4] ;  /* 0x0000040e02007981 */ /* 0x000ee8000c1e1900 */
[----:B------:R-:W4:Y:S01]  /*1800*/  LDG.E R6, desc[UR14][R2.64+0x8] ;  /* 0x0000080e02067981 */ /* 0x000f22000c1e1900 */
[----:B--2---:R-:W-:Y:S01]  /*1810*/  FADD R7, R7, R4 ;  /* 0x0000000407077221 */ /* 0x004fe20000000000 */
[----:B---3--:R-:W-:-:S04]  /*1820*/  FADD R0, R0, R5 ;  /* 0x0000000500007221 */ /* 0x008fc80000000000 */
[----:B------:R-:W-:Y:S01]  /*1830*/  FMNMX R7, R7, -10, !PT ;  /* 0xc120000007077809 */ /* 0x000fe20007800000 */
[----:B----4-:R-:W-:Y:S01]  /*1840*/  FADD R6, R6, R13 ;  /* 0x0000000d06067221 */ /* 0x010fe20000000000 */
[----:B------:R-:W-:Y:S02]  /*1850*/  FMNMX R0, R0, -10, !PT ;  /* 0xc120000000007809 */ /* 0x000fe40007800000 */
[----:B------:R-:W-:Y:S02]  /*1860*/  FMNMX R7, R7, 10, PT ;  /* 0x4120000007077809 */ /* 0x000fe40003800000 */
[----:B------:R-:W-:Y:S02]  /*1870*/  FMNMX R6, R6, -10, !PT ;  /* 0xc120000006067809 */ /* 0x000fe40007800000 */
[----:B------:R-:W-:Y:S01]  /*1880*/  FMNMX R0, R0, 10, PT ;  /* 0x4120000000007809 */ /* 0x000fe20003800000 */
[----:B-1----:R-:W-:Y:S01]  /*1890*/  FMUL R7, R7, UR6 ;  /* 0x0000000607077c20 */ /* 0x002fe20008400000 */
[----:B------:R-:W-:-:S03]  /*18a0*/  FMNMX R6, R6, 10, PT ;  /* 0x4120000006067809 */ /* 0x000fc60003800000 */
[----:B------:R-:W-:Y:S01]  /*18b0*/  FMUL R5, R0, UR6 ;  /* 0x0000000600057c20 */ /* 0x000fe20008400000 */
[----:B------:R-:W-:Y:S01]  /*18c0*/  STG.E desc[UR14][R2.64], R7 ;  /* 0x0000000702007986 */ /* 0x000fe2000c10190e */
[----:B------:R-:W-:-:S03]  /*18d0*/  FMUL R9, R6, UR6 ;  /* 0x0000000606097c20 */ /* 0x000fc60008400000 */
[----:B------:R-:W-:Y:S04]  /*18e0*/  STG.E desc[UR14][R2.64+0x4], R5 ;  /* 0x0000040502007986 */ /* 0x000fe8000c10190e */
[----:B------:R-:W-:Y:S01]  /*18f0*/  STG.E desc[UR14][R2.64+0x8], R9 ;  /* 0x0000080902007986 */ /* 0x000fe2000c10190e */
[----:B------:R-:W-:Y:S05]  /*1900*/  EXIT ;  /* 0x000000000000794d */ /* 0x000fea0003800000 */
        .weak           $__internal_1_$__cuda_sm20_sqrt_rn_f32_slowpath
        .type           $__internal_1_$__cuda_sm20_sqrt_rn_f32_slowpath,@function
        .size           $__internal_1_$__cuda_sm20_sqrt_rn_f32_slowpath,($__internal_2_$__cuda_sm3x_div_rn_noftz_f32_slowpath - $__internal_1_$__cuda_sm20_sqrt_rn_f32_slowpath)
$__internal_1_$__cuda_sm20_sqrt_rn_f32_slowpath:
[----:B------:R-:W-:-:S13]  /*1910*/  LOP3.LUT P0, RZ, R11, 0x7fffffff, RZ, 0xc0, !PT ;  /* 0x7fffffff0bff7812 */ /* 0x000fda000780c0ff */
[----:B------:R-:W-:Y:S01]  /*1920*/  @!P0 MOV R20, R11 ;  /* 0x0000000b00148202 */ /* 0x000fe20000000f00 */
[----:B------:R-:W-:Y:S06]  /*1930*/  @!P0 BRA `(.L_x_56) ;  /* 0x0000000000408947 */ /* 0x000fec0003800000 */
[----:B------:R-:W-:-:S13]  /*1940*/  FSETP.GEU.FTZ.AND P0, PT, R11, RZ, PT ;  /* 0x000000ff0b00720b */ /* 0x000fda0003f1e000 */
[----:B------:R-:W-:Y:S01]  /*1950*/  @!P0 MOV R20, 0x7fffffff ;  /* 0x7fffffff00148802 */ /* 0x000fe20000000f00 */
[----:B------:R-:W-:Y:S06]  /*1960*/  @!P0 BRA `(.L_x_56) ;  /* 0x0000000000348947 */ /* 0x000fec0003800000 */
[----:B------:R-:W-:-:S13]  /*1970*/  FSETP.GTU.FTZ.AND P0, PT, |R11|, +INF , PT ;  /* 0x7f8000000b00780b */ /* 0x000fda0003f1c200 */
[----:B------:R-:W-:Y:S01]  /*1980*/  @P0 FADD.FTZ R20, R11, 1 ;  /* 0x3f8000000b140421 */ /* 0x000fe20000010000 */
[----:B------:R-:W-:Y:S06]  /*1990*/  @P0 BRA `(.L_x_56) ;  /* 0x0000000000280947 */ /* 0x000fec0003800000 */
[----:B------:R-:W-:-:S13]  /*19a0*/  FSETP.NEU.FTZ.AND P0, PT, |R11|, +INF , PT ;  /* 0x7f8000000b00780b */ /* 0x000fda0003f1d200 */
[----:B------:R-:W-:Y:S01]  /*19b0*/  @P0 FFMA R19, R11, 1.84467440737095516160e+19, RZ ;  /* 0x5f8000000b130823 */ /* 0x000fe200000000ff */
[----:B------:R-:W-:-:S03]  /*19c0*/  @!P0 MOV R20, R11 ;  /* 0x0000000b00148202 */ /* 0x000fc60000000f00 */
[----:B------:R-:W0:Y:S02]  /*19d0*/  @P0 MUFU.RSQ R16, R19 ;  /* 0x0000001300100308 */ /* 0x000e240000001400 */
[----:B0-----:R-:W-:Y:S01]  /*19e0*/  @P0 FMUL.FTZ R18, R19, R16 ;  /* 0x0000001013120220 */ /* 0x001fe20000410000 */
[----:B------:R-:W-:-:S03]  /*19f0*/  @P0 FMUL.FTZ R16, R16, 0.5 ;  /* 0x3f00000010100820 */ /* 0x000fc60000410000 */
[----:B------:R-:W-:-:S04]  /*1a00*/  @P0 FADD.FTZ R17, -R18, -RZ ;  /* 0x800000ff12110221 */ /* 0x000fc80000010100 */
[----:B------:R-:W-:-:S04]  /*1a10*/  @P0 FFMA R17, R18, R17, R19 ;  /* 0x0000001112110223 */ /* 0x000fc80000000013 */
[----:B------:R-:W-:-:S04]  /*1a20*/  @P0 FFMA R16, R17, R16, R18 ;  /* 0x0000001011100223 */ /* 0x000fc80000000012 */
[----:B------:R-:W-:-:S07]  /*1a30*/  @P0 FMUL.FTZ R20, R16, 2.3283064365386962891e-10 ;  /* 0x2f80000010140820 */ /* 0x000fce0000410000 */
.L_x_56:
[----:B------:R-:W-:Y:S01]  /*1a40*/  HFMA2 R17, -RZ, RZ, 0, 0 ;  /* 0x00000000ff117431 */ /* 0x000fe200000001ff */
[----:B------:R-:W-:-:S04]  /*1a50*/  MOV R16, R0 ;  /* 0x0000000000107202 */ /* 0x000fc80000000f00 */
[----:B------:R-:W-:Y:S05]  /*1a60*/  RET.REL.NODEC R16 `(_Z18addFanForcesKernelPfPhP6float3S2_ifiii) ;  /* 0xffffffe410647950 */ /* 0x000fea0003c3ffff */
        .weak           $__internal_2_$__cuda_sm3x_div_rn_noftz_f32_slowpath
        .type           $__internal_2_$__cuda_sm3x_div_rn_noftz_f32_slowpath,@function
        .size           $__internal_2_$__cuda_sm3x_div_rn_noftz_f32_slowpath,(.L_x_248 - $__internal_2_$__cuda_sm3x_div_rn_noftz_f32_slowpath)
$__internal_2_$__cuda_sm3x_div_rn_noftz_f32_slowpath:
[----:B------:R-:W-:Y:S01]  /*1a70*/  SHF.R.U32.HI R11, RZ, 0x17, R20 ;  /* 0x00000017ff0b7819 */ /* 0x000fe20000011614 */
[----:B------:R-:W-:Y:S01]  /*1a80*/  BSSY.RECONVERGENT B0, `(.L_x_57) ;  /* 0x0000062000007945 */ /* 0x000fe20003800200 */
[----:B------:R-:W-:Y:S02]  /*1a90*/  SHF.R.U32.HI R18, RZ, 0x17, R29 ;  /* 0x00000017ff127819 */ /* 0x000fe4000001161d */
[----:B------:R-:W-:Y:S02]  /*1aa0*/  LOP3.LUT R11, R11, 0xff, RZ, 0xc0, !PT ;  /* 0x000000ff0b0b7812 */ /* 0x000fe400078ec0ff */
[----:B------:R-:W-:Y:S02]  /*1ab0*/  LOP3.LUT R18, R18, 0xff, RZ, 0xc0, !PT ;  /* 0x000000ff12127812 */ /* 0x000fe400078ec0ff */
[----:B------:R-:W-:Y:S02]  /*1ac0*/  IADD3 R0, PT, PT, R11, -0x1, RZ ;  /* 0xffffffff0b007810 */ /* 0x000fe40007ffe0ff */
[----:B------:R-:W-:-:S02]  /*1ad0*/  IADD3 R19, PT, PT, R18, -0x1, RZ ;  /* 0xffffffff12137810 */ /* 0x000fc40007ffe0ff */
[----:B------:R-:W-:-:S04]  /*1ae0*/  ISETP.GT.U32.AND P0, PT, R0, 0xfd, PT ;  /* 0x000000fd0000780c */ /* 0x000fc80003f04070 */
[----:B------:R-:W-:-:S13]  /*1af0*/  ISETP.GT.U32.OR P0, PT, R19, 0xfd, P0 ;  /* 0x000000fd1300780c */ /* 0x000fda0000704470 */
[----:B------:R-:W-:Y:S01]  /*1b00*/  @!P0 MOV R17, RZ ;  /* 0x000000ff00118202 */ /* 0x000fe20000000f00 */
[----:B------:R-:W-:Y:S06]  /*1b10*/  @!P0 BRA `(.L_x_58) ;  /* 0x00000000005c8947 */ /* 0x000fec0003800000 */
[----:B------:R-:W-:Y:S02]  /*1b20*/  FSETP.GTU.FTZ.AND P0, PT, |R29|, +INF , PT ;  /* 0x7f8000001d00780b */ /* 0x000fe40003f1c200 */
[----:B------:R-:W-:-:S04]  /*1b30*/  FSETP.GTU.FTZ.AND P1, PT, |R20|, +INF , PT ;  /* 0x7f8000001400780b */ /* 0x000fc80003f3c200 */
[----:B------:R-:W-:-:S13]  /*1b40*/  PLOP3.LUT P0, PT, P0, P1, PT, 0xf8, 0x8f ;  /* 0x00000000008f781c */ /* 0x000fda0000703f70 */
[----:B------:R-:W-:Y:S05]  /*1b50*/  @P0 BRA `(.L_x_59) ;  /* 0x00000004004c0947 */ /* 0x000fea0003800000 */
[----:B------:R-:W-:-:S13]  /*1b60*/  LOP3.LUT P0, RZ, R20, 0x7fffffff, R29, 0xc8, !PT ;  /* 0x7fffffff14ff7812 */ /* 0x000fda000780c81d */
[----:B------:R-:W-:Y:S05]  /*1b70*/  @!P0 BRA `(.L_x_60) ;  /* 0x00000004003c8947 */ /* 0x000fea0003800000 */
[C---:B------:R-:W-:Y:S02]  /*1b80*/  FSETP.NEU.FTZ.AND P2, PT, |R29|.reuse, +INF , PT ;  /* 0x7f8000001d00780b */ /* 0x040fe40003f5d200 */
[----:B------:R-:W-:Y:S02]  /*1b90*/  FSETP.NEU.FTZ.AND P1, PT, |R20|, +INF , PT ;  /* 0x7f8000001400780b */ /* 0x000fe40003f3d200 */
[----:B------:R-:W-:-:S11]  /*1ba0*/  FSETP.NEU.FTZ.AND P0, PT, |R29|, +INF , PT ;  /* 0x7f8000001d00780b */ /* 0x000fd60003f1d200 */
[----:B------:R-:W-:Y:S05]  /*1bb0*/  @!P1 BRA !P2, `(.L_x_60) ;  /* 0x00000004002c9947 */ /* 0x000fea0005000000 */
[----:B------:R-:W-:-:S04]  /*1bc0*/  LOP3.LUT P2, RZ, R29, 0x7fffffff, RZ, 0xc0, !PT ;  /* 0x7fffffff1dff7812 */ /* 0x000fc8000784c0ff */
[----:B------:R-:W-:-:S13]  /*1bd0*/  PLOP3.LUT P1, PT, P1, P2, PT, 0x2f, 0xf2 ;  /* 0x0000000000f2781c */ /* 0x000fda0000f24577 */
[----:B------:R-:W-:Y:S05]  /*1be0*/  @P1 BRA `(.L_x_61) ;  /* 0x0000000400181947 */ /* 0x000fea0003800000 */
[----:B------:R-:W-:-:S04]  /*1bf0*/  LOP3.LUT P1, RZ, R20, 0x7fffffff, RZ, 0xc0, !PT ;  /* 0x7fffffff14ff7812 */ /* 0x000fc8000782c0ff */
[----:B------:R-:W-:-:S13]  /*1c00*/  PLOP3.LUT P0, PT, P0, P1, PT, 0x2f, 0xf2 ;  /* 0x0000000000f2781c */ /* 0x000fda0000702577 */
[----:B------:R-:W-:Y:S05]  /*1c10*/  @P0 BRA `(.L_x_62) ;  /* 0x0000000400000947 */ /* 0x000fea0003800000 */
[----:B------:R-:W-:Y:S02]  /*1c20*/  ISETP.GE.AND P0, PT, R19, RZ, PT ;  /* 0x000000ff1300720c */ /* 0x000fe40003f06270 */
[----:B------:R-:W-:-:S11]  /*1c30*/  ISETP.GE.AND P1, PT, R0, RZ, PT ;  /* 0x000000ff0000720c */ /* 0x000fd60003f26270 */
[----:B------:R-:W-:Y:S01]  /*1c40*/  @P0 MOV R17, RZ ;  /* 0x000000ff00110202 */ /* 0x000fe20000000f00 */
[----:B------:R-:W-:Y:S01]  /*1c50*/  @!P0 FFMA R29, R29, 1.84467440737095516160e+19, RZ ;  /* 0x5f8000001d1d8823 */ /* 0x000fe200000000ff */
[----:B------:R-:W-:Y:S01]  /*1c60*/  @!P0 MOV R17, 0xffffffc0 ;  /* 0xffffffc000118802 */ /* 0x000fe20000000f00 */
[----:B------:R-:W-:-:S03]  /*1c70*/  @!P1 FFMA R20, R20, 1.84467440737095516160e+19, RZ ;  /* 0x5f80000014149823 */ /* 0x000fc600000000ff */
[----:B------:R-:W-:-:S07]  /*1c80*/  @!P1 IADD3 R17, PT, PT, R17, 0x40, RZ ;  /* 0x0000004011119810 */ /* 0x000fce0007ffe0ff */
.L_x_58:
[----:B------:R-:W-:Y:S01]  /*1c90*/  LEA R21, R11, 0xc0800000, 0x17 ;  /* 0xc08000000b157811 */ /* 0x000fe200078eb8ff */
[----:B------:R-:W-:Y:S01]  /*1ca0*/  BSSY.RECONVERGENT B1, `(.L_x_63) ;  /* 0x0000036000017945 */ /* 0x000fe20003800200 */
[----:B------:R-:W-:Y:S02]  /*1cb0*/  IADD3 R18, PT, PT, R18, -0x7f, RZ ;  /* 0xffffff8112127810 */ /* 0x000fe40007ffe0ff */
[----:B------:R-:W-:-:S03]  /*1cc0*/  IADD3 R21, PT, PT, -R21, R20, RZ ;  /* 0x0000001415157210 */ /* 0x000fc60007ffe1ff */
[C---:B------:R-:W-:Y:S01]  /*1cd0*/  IMAD R0, R18.reuse, -0x800000, R29 ;  /* 0xff80000012007824 */ /* 0x040fe200078e021d */
[----:B------:R0:W1:Y:S01]  /*1ce0*/  MUFU.RCP R20, R21 ;  /* 0x0000001500147308 */ /* 0x0000620000001000 */
[----:B------:R-:W-:-:S04]  /*1cf0*/  IADD3 R18, PT, PT, R18, 0x7f, -R11 ;  /* 0x0000007f12127810 */ /* 0x000fc80007ffe80b */
[----:B------:R-:W-:Y:S01]  /*1d00*/  IADD3 R17, PT, PT, R18, R17, RZ ;  /* 0x0000001112117210 */ /* 0x000fe20007ffe0ff */
[----:B0-----:R-:W-:-:S04]  /*1d10*/  FADD.FTZ R21, -R21, -RZ ;  /* 0x800000ff15157221 */ /* 0x001fc80000010100 */
[----:B-1----:R-:W-:-:S04]  /*1d20*/  FFMA R19, R20, R21, 1 ;  /* 0x3f80000014137423 */ /* 0x002fc80000000015 */
        /* <DEDUP_REMOVED lines=20> */
[CCC-:B------:R-:W-:Y:S01]  /*1e70*/  FFMA.RP R18, R19.reuse, R21.reuse, R22.reuse ;  /* 0x0000001513127223 */ /* 0x1c0fe20000008016 */
[----:B------:R-:W-:Y:S01]  /*1e80*/  FFMA.RM R21, R19, R21, R22 ;  /* 0x0000001513157223 */ /* 0x000fe20000004016 */
[----:B------:R-:W-:Y:S02]  /*1e90*/  IADD3 R19, PT, PT, R11, 0x20, RZ ;  /* 0x000000200b137810 */ /* 0x000fe40007ffe0ff */
[----:B------:R-:W-:Y:S02]  /*1ea0*/  LOP3.LUT R17, R17, 0x7fffff, RZ, 0xc0, !PT ;  /* 0x007fffff11117812 */ /* 0x000fe400078ec0ff */
[----:B------:R-:W-:Y:S02]  /*1eb0*/  ISETP.NE.AND P2, PT, R11, RZ, PT ;  /* 0x000000ff0b00720c */ /* 0x000fe40003f45270 */
[----:B------:R-:W-:Y:S02]  /*1ec0*/  LOP3.LUT R20, R17, 0x800000, RZ, 0xfc, !PT ;  /* 0x0080000011147812 */ /* 0x000fe400078efcff */
[----:B------:R-:W-:-:S02]  /*1ed0*/  ISETP.NE.AND P1, PT, R11, RZ, PT ;  /* 0x000000ff0b00720c */ /* 0x000fc40003f25270 */
        /* <DEDUP_REMOVED lines=14> */
.L_x_65:
[----:B------:R-:W-:-:S04]  /*1fc0*/  LOP3.LUT R0, R0, 0x80000000, RZ, 0xc0, !PT ;  /* 0x8000000000007812 */ /* 0x000fc800078ec0ff */
[----:B------:R-:W-:Y:S01]  /*1fd0*/  LOP3.LUT R0, R0, 0x7f800000, RZ, 0xfc, !PT ;  /* 0x7f80000000007812 */ /* 0x000fe200078efcff */
[----:B------:R-:W-:Y:S06]  /*1fe0*/  BRA `(.L_x_66) ;  /* 0x0000000000047947 */ /* 0x000fec0003800000 */
.L_x_64:
[----:B------:R-:W-:-:S07]  /*1ff0*/  LEA R0, R17, R0, 0x17 ;  /* 0x0000000011007211 */ /* 0x000fce00078eb8ff */
.L_x_66:
[----:B------:R-:W-:Y:S05]  /*2000*/  BSYNC.RECONVERGENT B1 ;  /* 0x0000000000017941 */ /* 0x000fea0003800200 */
.L_x_63:
[----:B------:R-:W-:Y:S05]  /*2010*/  BRA `(.L_x_67) ;  /* 0x0000000000207947 */ /* 0x000fea0003800000 */
.L_x_62:
[----:B------:R-:W-:-:S04]  /*2020*/  LOP3.LUT R20, R20, 0x80000000, R29, 0x48, !PT ;  /* 0x8000000014147812 */ /* 0x000fc800078e481d */
[----:B------:R-:W-:Y:S01]  /*2030*/  LOP3.LUT R0, R20, 0x7f800000, RZ, 0xfc, !PT ;  /* 0x7f80000014007812 */ /* 0x000fe200078efcff */
[----:B------:R-:W-:Y:S06]  /*2040*/  BRA `(.L_x_67) ;  /* 0x0000000000147947 */ /* 0x000fec0003800000 */
.L_x_61:
[----:B------:R-:W-:Y:S01]  /*2050*/  LOP3.LUT R0, R20, 0x80000000, R29, 0x48, !PT ;  /* 0x8000000014007812 */ /* 0x000fe200078e481d */
[----:B------:R-:W-:Y:S06]  /*2060*/  BRA `(.L_x_67) ;  /* 0x00000000000c7947 */ /* 0x000fec0003800000 */
.L_x_60:
[----:B------:R-:W0:Y:S01]  /*2070*/  MUFU.RSQ R0, -QNAN ;  /* 0xffc0000000007908 */ /* 0x000e220000001400 */
[----:B------:R-:W-:Y:S05]  /*2080*/  BRA `(.L_x_67) ;  /* 0x0000000000047947 */ /* 0x000fea0003800000 */
.L_x_59:
[----:B------:R-:W-:-:S07]  /*2090*/  FADD.FTZ R0, R29, R20 ;  /* 0x000000141d007221 */ /* 0x000fce0000010000 */
.L_x_67:
[----:B------:R-:W-:Y:S05]  /*20a0*/  BSYNC.RECONVERGENT B0 ;  /* 0x0000000000007941 */ /* 0x000fea0003800200 */
.L_x_57:
[----:B------:R-:W-:-:S04]  /*20b0*/  HFMA2 R17, -RZ, RZ, 0, 0 ;  /* 0x00000000ff117431 */ /* 0x000fc800000001ff */
[----:B0-----:R-:W-:Y:S05]  /*20c0*/  RET.REL.NODEC R16 `(_Z18addFanForcesKernelPfPhP6float3S2_ifiii) ;  /* 0xffffffdc10cc7950 */ /* 0x001fea0003c3ffff */
.L_x_68:
        /* <DEDUP_REMOVED lines=11> */
.L_x_248:


//--------------------- .text._Z16advectHeatKernelPfS_S_Phiiif --------------------------
	.section	.text._Z16advectHeatKernelPfS_S_Phiiif,"ax",@progbits
	.align	128
        .global         _Z16advectHeatKernelPfS_S_Phiiif
        .type           _Z16advectHeatKernelPfS_S_Phiiif,@function
        .size           _Z16advectHeatKernelPfS_S_Phiiif,(.L_x_249 - _Z16advectHeatKernelPfS_S_Phiiif)
        .other          _Z16advectHeatKernelPfS_S_Phiiif,@"STO_CUDA_ENTRY STV_DEFAULT"
_Z16advectHeatKernelPfS_S_Phiiif:
.text._Z16advectHeatKernelPfS_S_Phiiif:
        /* <DEDUP_REMOVED lines=27> */
[----:B------:R-:W-:Y:S05]  /*01b0*/  @!P0 BRA `(.L_x_69) ;  /* 0x00000000001c8947 */ /* 0x000fea0003800000 */
[----:B------:R-:W0:Y:S08]  /*01c0*/  LDC.64 R2, c[0x0][0x380] ;  /* 0x0000e000ff027b82 */ /* 0x000e300000000a00 */
[----:B------:R-:W1:Y:S01]  /*01d0*/  LDC.64 R6, c[0x0][0x388] ;  /* 0x0000e200ff067b82 */ /* 0x000e620000000a00 */
[----:B0-----:R-:W-:-:S06]  /*01e0*/  IMAD.WIDE R2, R4, 0x4, R2 ;  /* 0x0000000404027825 */ /* 0x001fcc00078e0202 */
[----:B------:R-:W2:Y:S01]  /*01f0*/  LDG.E R3, desc[UR6][R2.64] ;  /* 0x0000000602037981 */ /* 0x000ea2000c1e1900 */
[----:B-1----:R-:W-:-:S05]  /*0200*/  IMAD.WIDE R4, R4, 0x4, R6 ;  /* 0x0000000404047825 */ /* 0x002fca00078e0206 */
[----:B--2---:R-:W-:Y:S01]  /*0210*/  STG.E desc[UR6][R4.64], R3 ;  /* 0x0000000304007986 */ /* 0x004fe2000c101906 */
[----:B------:R-:W-:Y:S05]  /*0220*/  EXIT ;  /* 0x000000000000794d */ /* 0x000fea0003800000 */
.L_x_69:
[----:B------:R-:W0:Y:S01]  /*0230*/  LDC.64 R6, c[0x0][0x390] ;  /* 0x0000e400ff067b82 */ /* 0x000e220000000a00 */
[----:B------:R-:W-:Y:S01]  /*0240*/  IMAD R9, R4, 0x3, RZ ;  /* 0x0000000304097824 */ /* 0x000fe200078e02ff */
[----:B------:R-:W1:Y:S03]  /*0250*/  LDCU UR4, c[0x0][0x3ac] ;  /* 0x00007580ff0477ac */ /* 0x000e660008000800 */
[----:B0-----:R-:W-:-:S05]  /*0260*/  IMAD.WIDE R6, R9, 0x4, R6 ;  /* 0x0000000409067825 */ /* 0x001fca00078e0206 */
[----:B------:R-:W1:Y:S04]  /*0270*/  LDG.E R0, desc[UR6][R6.64+0x4] ;  /* 0x0000040606007981 */ /* 0x000e68000c1e1900 */
[----:B------:R-:W2:Y:S01]  /*0280*/  LDG.E R8, desc[UR6][R6.64] ;  /* 0x0000000606087981 */ /* 0x000ea2000c1e1900 */
[----:B------:R-:W-:Y:S02]  /*0290*/  HFMA2 R12, -RZ, RZ, 2.943359375, -0.0003798007965087890625 ;  /* 0x41e38e39ff0c7431 */ /* 0x000fe400000001ff */
[----:B------:R-:W-:Y:S01]  /*02a0*/  IMAD.MOV.U32 R9, RZ, RZ, 0x3d100000 ;  /* 0x3d100000ff097424 */ /* 0x000fe200078e00ff */
[----:B------:R-:W-:Y:S01]  /*02b0*/  I2FP.F32.S32 R3, R3 ;  /* 0x0000000300037245 */ /* 0x000fe20000201400 */
[----:B------:R0:W5:Y:S01]  /*02c0*/  LDG.E R10, desc[UR6][R6.64+0x8] ;  /* 0x00000806060a7981 */ /* 0x000162000c1e1900 */
[----:B------:R-:W-:Y:S01]  /*02d0*/  BSSY.RECONVERGENT B1, `(.L_x_70) ;  /* 0x000000f000017945 */ /* 0x000fe20003800200 */
[----:B------:R-:W-:Y:S01]  /*02e0*/  I2FP.F32.U32 R5, R5 ;  /* 0x0000000500057245 */ /* 0x000fe20000201000 */
[----:B------:R-:W-:-:S04]  /*02f0*/  FFMA R9, -R12, R9, 1 ;  /* 0x3f8000000c097423 */ /* 0x000fc80000000109 */
[----:B------:R-:W-:Y:S01]  /*0300*/  FFMA R9, R9, -R12, -28.444444656372070312 ;  /* 0xc1e38e3909097423 */ /* 0x000fe2000000080c */
[----:B-1----:R-:W-:-:S04]  /*0310*/  FMUL R0, R0, UR4 ;  /* 0x0000000400007c20 */ /* 0x002fc80008400000 */
[----:B------:R-:W1:Y:S01]  /*0320*/  FCHK P0, R0, -0.03515625 ;  /* 0xbd10000000007902 */ /* 0x000e620000000000 */
[----:B------:R-:W-:Y:S01]  /*0330*/  FFMA R11, R0, R9, RZ ;  /* 0x00000009000b7223 */ /* 0x000fe200000000ff */
[----:B--2---:R-:W-:-:S03]  /*0340*/  FMUL R8, R8, UR4 ;  /* 0x0000000408087c20 */ /* 0x004fc60008400000 */
[----:B0-----:R-:W-:Y:S01]  /*0350*/  FFMA R6, R11, 0.03515625, R0 ;  /* 0x3d1000000b067823 */ /* 0x001fe20000000000 */
[----:B------:R-:W-:-:S03]  /*0360*/  FFMA R3, R8, -16, R3 ;  /* 0xc180000008037823 */ /* 0x000fc60000000003 */
[----:B------:R-:W-:Y:S01]  /*0370*/  FFMA R12, R9, R6, R11 ;  /* 0x00000006090c7223 */ /* 0x000fe2000000000b */
[----:B-1----:R-:W-:Y:S06]  /*0380*/  @!P0 BRA `(.L_x_71) ;  /* 0x00000000000c8947 */ /* 0x002fec0003800000 */
[----:B------:R-:W-:-:S07]  /*0390*/  MOV R6, 0x3b0 ;  /* 0x000003b000067802 */ /* 0x000fce0000000f00 */
[----:B-----5:R-:W-:Y:S05]  /*03a0*/  CALL.REL.NOINC `($__internal_3_$__cuda_sm3x_div_rn_noftz_f32_slowpath) ;  /* 0x0000000400187944 */ /* 0x020fea0003c00000 */
[----:B------:R-:W-:-:S07]  /*03b0*/  MOV R12, R0 ;  /* 0x00000000000c7202 */ /* 0x000fce0000000f00 */
.L_x_71:
[----:B------:R-:W-:Y:S05]  /*03c0*/  BSYNC.RECONVERGENT B1 ;  /* 0x0000000000017941 */ /* 0x000fea0003800200 */
.L_x_70:
[----:B------:R-:W0:Y:S01]  /*03d0*/  LDC.64 R6, c[0x0][0x3a8] ;  /* 0x0000ea00ff067b82 */ /* 0x000e220000000a00 */
[----:B------:R-:W-:Y:S01]  /*03e0*/  I2FP.F32.U32 R2, R2 ;  /* 0x0000000200027245 */ /* 0x000fe20000201000 */
[----:B------:R-:W-:Y:S01]  /*03f0*/  FADD R5, R5, R12 ;  /* 0x0000000c05057221 */ /* 0x000fe20000000000 */
[----:B------:R-:W-:-:S04]  /*0400*/  FMNMX R3, R3, 0.5, !PT ;  /* 0x3f00000003037809 */ /* 0x000fc80007800000 */
[----:B------:R-:W-:Y:S01]  /*0410*/  FMNMX R11, R5, 0.5, !PT ;  /* 0x3f000000050b7809 */ /* 0x000fe20007800000 */
[----:B------:R-:W1:Y:S08]  /*0420*/  LDC.64 R8, c[0x0][0x3a0] ;  /* 0x0000e800ff087b82 */ /* 0x000e700000000a00 */
[----:B------:R-:W2:Y:S01]  /*0430*/  LDC.64 R14, c[0x0][0x380] ;  /* 0x0000e000ff0e7b82 */ /* 0x000ea20000000a00 */
[----:B0----5:R-:W-:Y:S01]  /*0440*/  FMUL R7, R10, R7 ;  /* 0x000000070a077220 */ /* 0x021fe20000400000 */
[----:B------:R-:W-:-:S03]  /*0450*/  I2FP.F32.U32 R0, R6 ;  /* 0x0000000600007245 */ /* 0x000fc60000201000 */
[----:B------:R-:W-:Y:S02]  /*0460*/  FFMA R2, R7, -16, R2 ;  /* 0xc180000007027823 */ /* 0x000fe40000000002 */
[----:B------:R-:W-:Y:S01]  /*0470*/  FADD R7, R0, -1.5 ;  /* 0xbfc0000000077421 */ /* 0x000fe20000000000 */
[----:B-1----:R-:W-:Y:S02]  /*0480*/  I2FP.F32.U32 R0, R9 ;  /* 0x0000000900007245 */ /* 0x002fe40000201000 */
[----:B------:R-:W-:-:S04]  /*0490*/  FMNMX R2, R2, 0.5, !PT ;  /* 0x3f00000002027809 */ /* 0x000fc80007800000 */
[----:B------:R-:W-:Y:S01]  /*04a0*/  FMNMX R10, R2, R7, PT ;  /* 0x00000007020a7209 */ /* 0x000fe20003800000 */
[----:B------:R-:W-:Y:S01]  /*04b0*/  FADD R2, R0, -1.5 ;  /* 0xbfc0000000027421 */ /* 0x000fe20000000000 */
[----:B------:R-:W-:Y:S02]  /*04c0*/  I2FP.F32.S32 R0, R8 ;  /* 0x0000000800007245 */ /* 0x000fe40000201400 */
[----:B------:R-:W0:Y:S02]  /*04d0*/  F2I.TRUNC.NTZ R5, R10 ;  /* 0x0000000a00057305 */ /* 0x000e24000020f100 */
[----:B------:R-:W-:Y:S01]  /*04e0*/  FMNMX R11, R11, R2, PT ;  /* 0x000000020b0b7209 */ /* 0x000fe20003800000 */
[----:B------:R-:W-:-:S05]  /*04f0*/  FADD R12, R0, -1.5 ;  /* 0xbfc00000000c7421 */ /* 0x000fca0000000000 */
[----:B------:R-:W1:Y:S01]  /*0500*/  F2I.TRUNC.NTZ R0, R11 ;  /* 0x0000000b00007305 */ /* 0x000e62000020f100 */
[----:B------:R-:W-:Y:S02]  /*0510*/  FMNMX R12, R3, R12, PT ;  /* 0x0000000c030c7209 */ /* 0x000fe40003800000 */
[----:B0-----:R-:W-:-:S05]  /*0520*/  VIADDMNMX.RELU R6, R6, 0xfffffffe, R5, PT ;  /* 0xfffffffe06067846 */ /* 0x001fca0003801105 */
[----:B------:R-:W0:Y:S01]  /*0530*/  F2I.TRUNC.NTZ R13, R12 ;  /* 0x0000000c000d7305 */ /* 0x000e22000020f100 */
[----:B-1----:R-:W-:-:S05]  /*0540*/  VIADDMNMX.RELU R2, R9, 0xfffffffe, R0, PT ;  /* 0xfffffffe09027846 */ /* 0x002fca0003801100 */
[----:B------:R-:W-:Y:S01]  /*0550*/  IMAD R2, R6, R9, R2 ;  /* 0x0000000906027224 */ /* 0x000fe200078e0202 */
[----:B0-----:R-:W-:-:S03]  /*0560*/  VIADDMNMX.RELU R3, R8, 0xfffffffe, R13, PT ;  /* 0xfffffffe08037846 */ /* 0x001fc6000380110d */
[----:B------:R-:W-:-:S04]  /*0570*/  IMAD.IADD R9, R2, 0x1, R9 ;  /* 0x0000000102097824 */ /* 0x000fc800078e0209 */
[-CC-:B------:R-:W-:Y:S02]  /*0580*/  IMAD R9, R9, R8.reuse, R3.reuse ;  /* 0x0000000809097224 */ /* 0x180fe400078e0203 */
[----:B------:R-:W-:Y:S02]  /*0590*/  IMAD R7, R2, R8, R3 ;  /* 0x0000000802077224 */ /* 0x000fe400078e0203 */
[----:B--2---:R-:W-:-:S04]  /*05a0*/  IMAD.WIDE R2, R9, 0x4, R14 ;  /* 0x0000000409027825 */ /* 0x004fc800078e020e */
[----:B------:R-:W-:Y:S01]  /*05b0*/  IMAD.WIDE R6, R7, 0x4, R14 ;  /* 0x0000000407067825 */ /* 0x000fe200078e020e */
[----:B------:R-:W2:Y:S03]  /*05c0*/  LDG.E R18, desc[UR6][R2.64] ;  /* 0x0000000602127981 */ /* 0x000ea6000c1e1900 */
[C---:B------:R-:W-:Y:S01]  /*05d0*/  IMAD.WIDE R22, R8.reuse, 0x4, R2 ;  /* 0x0000000408167825 */ /* 0x040fe200078e0202 */
[----:B------:R-:W3:Y:S03]  /*05e0*/  LDG.E R16, desc[UR6][R6.64] ;  /* 0x0000000606107981 */ /* 0x000ee6000c1e1900 */
[----:B------:R-:W-:Y:S01]  /*05f0*/  IMAD.WIDE R14, R8, 0x4, R6 ;  /* 0x00000004080e7825 */ /* 0x000fe200078e0206 */
[----:B------:R-:W4:Y:S01]  /*0600*/  LDG.E R25, desc[UR6][R22.64+0x4] ;  /* 0x0000040616197981 */ /* 0x000f22000c1e1900 */
[----:B------:R-:W-:Y:S01]  /*0610*/  I2FP.F32.S32 R13, R13 ;  /* 0x0000000d000d7245 */ /* 0x000fe20000201400 */
[----:B------:R-:W0:Y:S02]  /*0620*/  LDC.64 R8, c[0x0][0x388] ;  /* 0x0000e200ff087b82 */ /* 0x000e240000000a00 */
[----:B------:R-:W3:Y:S04]  /*0630*/  LDG.E R21, desc[UR6][R14.64+0x4] ;  /* 0x000004060e157981 */ /* 0x000ee8000c1e1900 */
[----:B------:R-:W3:Y:S04]  /*0640*/  LDG.E R24, desc[UR6][R22.64] ;  /* 0x0000000616187981 */ /* 0x000ee8000c1e1900 */
[----:B------:R-:W3:Y:S04]  /*0650*/  LDG.E R17, desc[UR6][R14.64] ;  /* 0x000000060e117981 */ /* 0x000ee8000c1e1900 */
[----:B------:R1:W3:Y:S04]  /*0660*/  LDG.E R20, desc[UR6][R2.64+0x4] ;  /* 0x0000040602147981 */ /* 0x0002e8000c1e1900 */
[----:B------:R3:W3:Y:S01]  /*0670*/  LDG.E R19, desc[UR6][R6.64+0x4] ;  /* 0x0000040606137981 */ /* 0x0006e2000c1e1900 */
[----:B------:R-:W-:Y:S01]  /*0680*/  FADD R12, R12, -R13 ;  /* 0x8000000d0c0c7221 */ /* 0x000fe20000000000 */
[----:B------:R-:W-:-:S03]  /*0690*/  I2FP.F32.S32 R0, R0 ;  /* 0x0000000000007245 */ /* 0x000fc60000201400 */
[----:B------:R-:W-:Y:S02]  /*06a0*/  FADD R13, -R12, 1 ;  /* 0x3f8000000c0d7421 */ /* 0x000fe40000000100 */
[----:B------:R-:W-:Y:S01]  /*06b0*/  FADD R0, R11, -R0 ;  /* 0x800000000b007221 */ /* 0x000fe20000000000 */
[----:B------:R-:W-:-:S03]  /*06c0*/  I2FP.F32.S32 R5, R5 ;  /* 0x0000000500057245 */ /* 0x000fc60000201400 */
[----:B-1----:R-:W-:Y:S02]  /*06d0*/  FADD R2, -R0, 1 ;  /* 0x3f80000000027421 */ /* 0x002fe40000000100 */
[----:B------:R-:W-:Y:S01]  /*06e0*/  FADD R5, R10, -R5 ;  /* 0x800000050a057221 */ /* 0x000fe20000000000 */
[----:B0-----:R-:W-:-:S04]  /*06f0*/  IMAD.WIDE R8, R4, 0x4, R8 ;  /* 0x0000000404087825 */ /* 0x001fc800078e0208 */
[----:B--2---:R-:W-:Y:S01]  /*0700*/  FMUL R11, R18, R13 ;  /* 0x0000000d120b7220 */ /* 0x004fe20000400000 */
[C---:B----4-:R-:W-:Y:S01]  /*0710*/  FMUL R25, R12.reuse, R25 ;  /* 0x000000190c197220 */ /* 0x050fe20000400000 */
[----:B---3--:R-:W-:Y:S01]  /*0720*/  FMUL R14, R12, R21 ;  /* 0x000000150c0e7220 */ /* 0x008fe20000400000 */
[-C--:B------:R-:W-:Y:S02]  /*0730*/  FMUL R3, R16, R13.reuse ;  /* 0x0000000d10037220 */ /* 0x080fe40000400000 */
[-C--:B------:R-:W-:Y:S01]  /*0740*/  FFMA R25, R24, R13.reuse, R25 ;  /* 0x0000000d18197223 */ /* 0x080fe20000000019 */
[----:B------:R-:W-:-:S03]  /*0750*/  FFMA R17, R17, R13, R14 ;  /* 0x0000000d11117223 */ /* 0x000fc6000000000e */
[----:B------:R-:W-:Y:S01]  /*0760*/  FMUL R6, R0, R25 ;  /* 0x0000001900067220 */ /* 0x000fe20000400000 */
[----:B------:R-:W-:Y:S01]  /*0770*/  FFMA R11, R12, R20, R11 ;  /* 0x000000140c0b7223 */ /* 0x000fe2000000000b */
[----:B------:R-:W-:Y:S01]  /*0780*/  FMUL R0, R0, R17 ;  /* 0x0000001100007220 */ /* 0x000fe20000400000 */
[----:B------:R-:W-:Y:S02]  /*0790*/  FFMA R3, R12, R19, R3 ;  /* 0x000000130c037223 */ /* 0x000fe40000000003 */
[-C--:B------:R-:W-:Y:S02]  /*07a0*/  FFMA R6, R11, R2.reuse, R6 ;  /* 0x000000020b067223 */ /* 0x080fe40000000006 */
[----:B------:R-:W-:Y:S02]  /*07b0*/  FFMA R0, R3, R2, R0 ;  /* 0x0000000203007223 */ /* 0x000fe40000000000 */
[C---:B------:R-:W-:Y:S01]  /*07c0*/  FMUL R3, R5.reuse, R6 ;  /* 0x0000000605037220 */ /* 0x040fe20000400000 */
[----:B------:R-:W-:-:S04]  /*07d0*/  FADD R5, -R5, 1 ;  /* 0x3f80000005057421 */ /* 0x000fc80000000100 */
[----:B------:R-:W-:-:S05]  /*07e0*/  FFMA R3, R0, R5, R3 ;  /* 0x0000000500037223 */ /* 0x000fca0000000003 */
[----:B------:R-:W-:Y:S01]  /*07f0*/  STG.E desc[UR6][R8.64], R3 ;  /* 0x0000000308007986 */ /* 0x000fe2000c101906 */
[----:B------:R-:W-:Y:S05]  /*0800*/  EXIT ;  /* 0x000000000000794d */ /* 0x000fea0003800000 */
        .weak           $__internal_3_$__cuda_sm3x_div_rn_noftz_f32_slowpath
        .type           $__internal_3_$__cuda_sm3x_div_rn_noftz_f32_slowpath,@function
        .size           $__internal_3_$__cuda_sm3x_div_rn_noftz_f32_slowpath,(.L_x_249 - $__internal_3_$__cuda_sm3x_div_rn_noftz_f32_slowpath)
$__internal_3_$__cuda_sm3x_div_rn_noftz_f32_slowpath:
[--C-:B------:R-:W-:Y:S01]  /*0810*/  SHF.R.U32.HI R7, RZ, 0x17, R0.reuse ;  /* 0x00000017ff077819 */ /* 0x100fe20000011600 */
[----:B------:R-:W-:Y:S04]  /*0820*/  BSSY.RECONVERGENT B0, `(.L_x_72) ;  /* 0x000005c000007945 */ /* 0x000fe80003800200 */
[----:B------:R-:W-:Y:S01]  /*0830*/  BSSY.RELIABLE B2, `(.L_x_73) ;  /* 0x000001a000027945 */ /* 0x000fe20003800100 */
[----:B------:R-:W-:Y:S01]  /*0840*/  IMAD.MOV.U32 R8, RZ, RZ, R0 ;  /* 0x000000ffff087224 */ /* 0x000fe200078e0000 */
        /* <DEDUP_REMOVED lines=8> */
[----:B------:R-:W-:-:S05]  /*08d0*/  IMAD.MOV.U32 R9, RZ, RZ, -0x42f00000 ;  /* 0xbd100000ff097424 */ /* 0x000fca00078e00ff */
        /* <DEDUP_REMOVED lines=14> */
[----:B------:R-:W-:-:S07]  /*09c0*/  @!P0 IMAD.MOV.U32 R9, RZ, RZ, -0x40 ;  /* 0xffffffc0ff098424 */ /* 0x000fce00078e00ff */
.L_x_74:
[----:B------:R-:W-:Y:S05]  /*09d0*/  BSYNC.RELIABLE B2 ;  /* 0x0000000000027941 */ /* 0x000fea0003800100 */
.L_x_73:
        /* <DEDUP_REMOVED lines=16> */
[----:B------:R-:W-:-:S05]  /*0ae0*/  LOP3.LUT R8, R8, 0xff, RZ, 0xc0, !PT ;  /* 0x000000ff08087812 */ /* 0x000fca00078ec0ff */
[----:B------:R-:W-:-:S05]  /*0af0*/  IMAD.IADD R14, R8, 0x1, R9 ;  /* 0x00000001080e7824 */ /* 0x000fca00078e0209 */
        /* <DEDUP_REMOVED lines=16> */
[C---:B------:R-:W-:Y:S01]  /*0c00*/  VIADD R12, R14.reuse, 0x20 ;  /* 0x000000200e0c7836 */ /* 0x040fe20000000000 */
[----:B------:R-:W-:Y:S02]  /*0c10*/  IADD3 R11, PT, PT, -R14, RZ, RZ ;  /* 0x000000ff0e0b7210 */ /* 0x000fe40007ffe1ff */
[----:B------:R-:W-:-:S02]  /*0c20*/  LOP3.LUT R9, R9, 0x800000, RZ, 0xfc, !PT ;  /* 0x0080000009097812 */ /* 0x000fc400078efcff */
[----:B------:R-:W-:Y:S02]  /*0c30*/  FSETP.NEU.FTZ.AND P0, PT, R7, R8, PT ;  /* 0x000000080700720b */ /* 0x000fe40003f1d000 */
[----:B------:R-:W-:Y:S02]  /*0c40*/  SHF.L.U32 R12, R9, R12, RZ ;  /* 0x0000000c090c7219 */ /* 0x000fe400000006ff */
[----:B------:R-:W-:Y:S02]  /*0c50*/  SEL R8, R11, RZ, P2 ;  /* 0x000000ff0b087207 */ /* 0x000fe40001000000 */
[----:B------:R-:W-:Y:S02]  /*0c60*/  ISETP.NE.AND P1, PT, R12, RZ, P1 ;  /* 0x000000ff0c00720c */ /* 0x000fe40000f25270 */
[----:B------:R-:W-:Y:S02]  /*0c70*/  SHF.R.U32.HI R8, RZ, R8, R9 ;  /* 0x00000008ff087219 */ /* 0x000fe40000011609 */
[----:B------:R-:W-:-:S02]  /*0c80*/  PLOP3.LUT P0, PT, P0, P1, PT, 0xf8, 0x8f ;  /* 0x00000000008f781c */ /* 0x000fc40000703f70 */
[----:B------:R-:W-:Y:S02]  /*0c90*/  SHF.R.U32.HI R12, RZ, 0x1, R8 ;  /* 0x00000001ff0c7819 */ /* 0x000fe40000011608 */
[----:B------:R-:W-:-:S04]  /*0ca0*/  SEL R7, RZ, 0x1, !P0 ;  /* 0x00000001ff077807 */ /* 0x000fc80004000000 */
[----:B------:R-:W-:-:S04]  /*0cb0*/  LOP3.LUT R7, R7, 0x1, R12, 0xf8, !PT ;  /* 0x0000000107077812 */ /* 0x000fc800078ef80c */
[----:B------:R-:W-:-:S05]  /*0cc0*/  LOP3.LUT R7, R7, R8, RZ, 0xc0, !PT ;  /* 0x0000000807077212 */ /* 0x000fca00078ec0ff */
[----:B------:R-:W-:-:S05]  /*0cd0*/  IMAD.IADD R7, R12, 0x1, R7 ;  /* 0x000000010c077824 */ /* 0x000fca00078e0207 */
[----:B------:R-:W-:Y:S01]  /*0ce0*/  LOP3.LUT R0, R7, R0, RZ, 0xfc, !PT ;  /* 0x0000000007007212 */ /* 0x000fe200078efcff */
[----:B------:R-:W-:Y:S06]  /*0cf0*/  BRA `(.L_x_82) ;  /* 0x0000000000107947 */ /* 0x000fec0003800000 */
.L_x_81:
[----:B------:R-:W-:-:S04]  /*0d00*/  LOP3.LUT R0, R0, 0x80000000, RZ, 0xc0, !PT ;  /* 0x8000000000007812 */ /* 0x000fc800078ec0ff */
[----:B------:R-:W-:Y:S01]  /*0d10*/  LOP3.LUT R0, R0, 0x7f800000, RZ, 0xfc, !PT ;  /* 0x7f80000000007812 */ /* 0x000fe200078efcff */
[----:B------:R-:W-:Y:S06]  /*0d20*/  BRA `(.L_x_82) ;  /* 0x0000000000047947 */ /* 0x000fec0003800000 */
.L_x_80:
[----:B------:R-:W-:-:S07]  /*0d30*/  LEA R0, R9, R0, 0x17 ;  /* 0x0000000009007211 */ /* 0x000fce00078eb8ff */
.L_x_82:
[----:B------:R-:W-:Y:S05]  /*0d40*/  BSYNC.RECONVERGENT B2 ;  /* 0x0000000000027941 */ /* 0x000fea0003800200 */
.L_x_79:
[----:B------:R-:W-:Y:S05]  /*0d50*/  BRA `(.L_x_83) ;  /* 0x0000000000207947 */ /* 0x000fea0003800000 */
.L_x_78:
[----:B------:R-:W-:-:S04]  /*0d60*/  LOP3.LUT R0, R9, 0x80000000, R8, 0x48, !PT ;  /* 0x8000000009007812 */ /* 0x000fc800078e4808 */
[----:B------:R-:W-:Y:S01]  /*0d70*/  LOP3.LUT R0, R0, 0x7f800000, RZ, 0xfc, !PT ;  /* 0x7f80000000007812 */ /* 0x000fe200078efcff */
[----:B------:R-:W-:Y:S06]  /*0d80*/  BRA `(.L_x_83) ;  /* 0x0000000000147947 */ /* 0x000fec0003800000 */
.L_x_77:
[----:B------:R-:W-:Y:S01]  /*0d90*/  LOP3.LUT R0, R9, 0x80000000, R8, 0x48, !PT ;  /* 0x8000000009007812 */ /* 0x000fe200078e4808 */
[----:B------:R-:W-:Y:S06]  /*0da0*/  BRA `(.L_x_83) ;  /* 0x00000000000c7947 */ /* 0x000fec0003800000 */
.L_x_76:
[----:B------:R-:W0:Y:S01]  /*0db0*/  MUFU.RSQ R0, -QNAN ;  /* 0xffc0000000007908 */ /* 0x000e220000001400 */
[----:B------:R-:W-:Y:S05]  /*0dc0*/  BRA `(.L_x_83) ;  /* 0x0000000000047947 */ /* 0x000fea0003800000 */
.L_x_75:
[----:B------:R-:W-:-:S07]  /*0dd0*/  FADD.FTZ R0, R0, -0.03515625 ;  /* 0xbd10000000007421 */ /* 0x000fce0000010000 */
.L_x_83:
[----:B------:R-:W-:Y:S05]  /*0de0*/  BSYNC.RECONVERGENT B0 ;  /* 0x0000000000007941 */ /* 0x000fea0003800200 */
.L_x_72:
[----:B------:R-:W-:-:S04]  /*0df0*/  HFMA2 R7, -RZ, RZ, 0, 0 ;  /* 0x00000000ff077431 */ /* 0x000fc800000001ff */
[----:B0-----:R-:W-:Y:S05]  /*0e00*/  RET.REL.NODEC R6 `(_Z16advectHeatKernelPfS_S_Phiiif) ;  /* 0xfffffff0067c7950 */ /* 0x001fea0003c3ffff */
.L_x_84:
        /* <DEDUP_REMOVED lines=15> */
.L_x_249:


//--------------------- .text._Z19heatDiffusionKernelPfS_S_Phiiif --------------------------
	.section	.text._Z19heatDiffusionKernelPfS_S_Phiiif,"ax",@progbits
	.align	128
        .global         _Z19heatDiffusionKernelPfS_S_Phiiif
        .type           _Z19heatDiffusionKernelPfS_S_Phiiif,@function
        .size           _Z19heatDiffusionKernelPfS_S_Phiiif,(.L_x_250 - _Z19heatDiffusionKernelPfS_S_Phiiif)
        .other          _Z19heatDiffusionKernelPfS_S_Phiiif,@"STO_CUDA_ENTRY STV_DEFAULT"
_Z19heatDiffusionKernelPfS_S_Phiiif:
.text._Z19heatDiffusionKernelPfS_S_Phiiif:
        /* <DEDUP_REMOVED lines=19> */
[----:B------:R-:W0:Y:S01]  /*0130*/  LDC.64 R14, c[0x0][0x380] ;  /* 0x0000e000ff0e7b82 */ /* 0x000e220000000a00 */
[----:B------:R-:W1:Y:S01]  /*0140*/  LDCU.64 UR4, c[0x0][0x358] ;  /* 0x00006b00ff0477ac */ /* 0x000e620008000a00 */
[----:B------:R-:W-:-:S04]  /*0150*/  IMAD R8, R6, UR9, R2 ;  /* 0x0000000906087c24 */ /* 0x000fc8000f8e0202 */
[----:B------:R-:W-:-:S04]  /*0160*/  IMAD R9, R8, UR8, R7 ;  /* 0x0000000808097c24 */ /* 0x000fc8000f8e0207 */
[----:B0-----:R-:W-:-:S05]  /*0170*/  IMAD.WIDE R4, R9, 0x4, R14 ;  /* 0x0000000409047825 */ /* 0x001fca00078e020e */
[----:B-1----:R0:W5:Y:S01]  /*0180*/  LDG.E R10, desc[UR4][R4.64] ;  /* 0x00000004040a7981 */ /* 0x002162000c1e1900 */
[C---:B------:R-:W-:Y:S01]  /*0190*/  ISETP.GE.AND P2, PT, R7.reuse, 0x1, PT ;  /* 0x000000010700780c */ /* 0x040fe20003f46270 */
[----:B------:R-:W-:Y:S01]  /*01a0*/  VIADD R0, R7, 0x1 ;  /* 0x0000000107007836 */ /* 0x000fe20000000000 */
[----:B------:R-:W-:Y:S01]  /*01b0*/  BSSY.RECONVERGENT B0, `(.L_x_85) ;  /* 0x0000012000007945 */ /* 0x000fe20003800200 */
[----:B------:R-:W-:Y:S02]  /*01c0*/  VIADD R3, R2, 0xffffffff ;  /* 0xffffffff02037836 */ /* 0x000fe40000000000 */
[----:B------:R-:W-:Y:S01]  /*01d0*/  IMAD.MOV.U32 R11, RZ, RZ, RZ ;  /* 0x000000ffff0b7224 */ /* 0x000fe200078e00ff */
[----:B------:R-:W-:Y:S02]  /*01e0*/  ISETP.GE.AND P0, PT, R0, UR8, PT ;  /* 0x0000000800007c0c */ /* 0x000fe4000bf06270 */
[----:B------:R-:W-:Y:S02]  /*01f0*/  ISETP.GE.U32.AND P1, PT, R3, UR9, PT ;  /* 0x0000000903007c0c */ /* 0x000fe4000bf26070 */
[----:B------:R-:W-:-:S02]  /*0200*/  ISETP.LT.OR P0, PT, R7, -0x1, P0 ;  /* 0xffffffff0700780c */ /* 0x000fc40000701670 */
[----:B------:R-:W-:Y:S01]  /*0210*/  ISETP.LT.OR P1, PT, R7, RZ, P1 ;  /* 0x000000ff0700720c */ /* 0x000fe20000f21670 */
[----:B0-----:R-:W-:-:S12]  /*0220*/  @!P2 BRA `(.L_x_86) ;  /* 0x000000000028a947 */ /* 0x001fd80003800000 */
[----:B------:R-:W0:Y:S01]  /*0230*/  LDCU.64 UR6, c[0x0][0x398] ;  /* 0x00007300ff0677ac */ /* 0x000e220008000a00 */
[----:B------:R-:W-:-:S05]  /*0240*/  VIADD R0, R9, 0xffffffff ;  /* 0xffffffff09007836 */ /* 0x000fca0000000000 */
[----:B0-----:R-:W-:-:S04]  /*0250*/  IADD3 R12, P2, PT, R0, UR6, RZ ;  /* 0x00000006000c7c10 */ /* 0x001fc8000ff5e0ff */
[----:B------:R-:W-:-:S05]  /*0260*/  LEA.HI.X.SX32 R13, R0, UR7, 0x1, P2 ;  /* 0x00000007000d7c11 */ /* 0x000fca00090f0eff */
[----:B------:R-:W2:Y:S02]  /*0270*/  LDG.E.U8 R12, desc[UR4][R12.64] ;  /* 0x000000040c0c7981 */ /* 0x000ea4000c1e1100 */
[----:B--2---:R-:W-:-:S13]  /*0280*/  ISETP.NE.AND P2, PT, R12, RZ, PT ;  /* 0x000000ff0c00720c */ /* 0x004fda0003f45270 */
[----:B------:R-:W-:Y:S05]  /*0290*/  @P2 BRA `(.L_x_86) ;  /* 0x00000000000c2947 */ /* 0x000fea0003800000 */
[----:B------:R-:W2:Y:S02]  /*02a0*/  LDG.E R3, desc[UR4][R4.64+-0x4] ;  /* 0xfffffc0404037981 */ /* 0x000ea4000c1e1900 */
[----:B--2--5:R-:W-:-:S04]  /*02b0*/  FADD R0, -R10, R3 ;  /* 0x000000030a007221 */ /* 0x024fc80000000100 */
[----:B------:R-:W-:-:S07]  /*02c0*/  FFMA R11, R0, 256, RZ ;  /* 0x43800000000b7823 */ /* 0x000fce00000000ff */
.L_x_86:
[----:B------:R-:W-:Y:S05]  /*02d0*/  BSYNC.RECONVERGENT B0 ;  /* 0x0000000000007941 */ /* 0x000fea0003800200 */
.L_x_85:
[----:B------:R-:W-:Y:S04]  /*02e0*/  BSSY.RECONVERGENT B0, `(.L_x_87) ;  /* 0x000000c000007945 */ /* 0x000fe80003800200 */
[----:B------:R-:W-:Y:S05]  /*02f0*/  @P0 BRA `(.L_x_88) ;  /* 0x0000000000280947 */ /* 0x000fea0003800000 */
        /* <DEDUP_REMOVED lines=9> */
[----:B------:R-:W-:-:S07]  /*0390*/  FFMA R11, R0, 256, R11 ;  /* 0x43800000000b7823 */ /* 0x000fce000000000b */
.L_x_88:
[----:B------:R-:W-:Y:S05]  /*03a0*/  BSYNC.RECONVERGENT B0 ;  /* 0x0000000000007941 */ /* 0x000fea0003800200 */
.L_x_87:
[----:B------:R-:W-:Y:S01]  /*03b0*/  BSSY.RECONVERGENT B0, `(.L_x_89) ;  /* 0x000001d000007945 */ /* 0x000fe20003800200 */
[----:B------:R-:W-:-:S03]  /*03c0*/  HFMA2 R12, -RZ, RZ, 0.8291015625, 0 ;  /* 0x3aa20000ff0c7431 */ /* 0x000fc600000001ff */
[----:B------:R-:W-:Y:S05]  /*03d0*/  @P1 BRA `(.L_x_90) ;  /* 0x0000000000681947 */ /* 0x000fea0003800000 */
[----:B------:R-:W0:Y:S01]  /*03e0*/  LDCU.64 UR6, c[0x0][0x398] ;  /* 0x00007300ff0677ac */ /* 0x000e220008000a00 */
[----:B------:R-:W-:-:S04]  /*03f0*/  VIADD R0, R8, 0xffffffff ;  /* 0xffffffff08007836 */ /* 0x000fc80000000000 */
[----:B------:R-:W-:-:S05]  /*0400*/  IMAD R3, R0, UR8, R7 ;  /* 0x0000000800037c24 */ /* 0x000fca000f8e0207 */
[----:B0-----:R-:W-:-:S04]  /*0410*/  IADD3 R16, P0, PT, R3, UR6, RZ ;  /* 0x0000000603107c10 */ /* 0x001fc8000ff1e0ff */
[----:B------:R-:W-:-:S05]  /*0420*/  LEA.HI.X.SX32 R17, R3, UR7, 0x1, P0 ;  /* 0x0000000703117c11 */ /* 0x000fca00080f0eff */
[----:B------:R-:W2:Y:S02]  /*0430*/  LDG.E.U8 R16, desc[UR4][R16.64] ;  /* 0x0000000410107981 */ /* 0x000ea4000c1e1100 */
[----:B--2---:R-:W-:-:S13]  /*0440*/  ISETP.NE.AND P0, PT, R16, RZ, PT ;  /* 0x000000ff1000720c */ /* 0x004fda0003f05270 */
[----:B------:R-:W-:Y:S05]  /*0450*/  @P0 BRA `(.L_x_90) ;  /* 0x0000000000480947 */ /* 0x000fea0003800000 */
[----:B------:R-:W-:-:S06]  /*0460*/  IMAD.WIDE R14, R3, 0x4, R14 ;  /* 0x00000004030e7825 */ /* 0x000fcc00078e020e */
[----:B------:R-:W2:Y:S01]  /*0470*/  LDG.E R15, desc[UR4][R14.64] ;  /* 0x000000040e0f7981 */ /* 0x000ea2000c1e1900 */
[----:B------:R-:W-:Y:S01]  /*0480*/  IMAD.MOV.U32 R13, RZ, RZ, 0x444a4588 ;  /* 0x444a4588ff0d7424 */ /* 0x000fe200078e00ff */
[----:B------:R-:W-:Y:S03]  /*0490*/  BSSY.RECONVERGENT B1, `(.L_x_91) ;  /* 0x000000d000017945 */ /* 0x000fe60003800200 */
[----:B------:R-:W-:-:S04]  /*04a0*/  FFMA R3, R13, -R12, 1 ;  /* 0x3f8000000d037423 */ /* 0x000fc8000000080c */
[----:B------:R-:W-:Y:S01]  /*04b0*/  FFMA R3, R3, R13, 809.08642578125 ;  /* 0x444a458803037423 */ /* 0x000fe2000000000d */
[----:B--2--5:R-:W-:-:S04]  /*04c0*/  FADD R0, -R10, R15 ;  /* 0x0000000f0a007221 */ /* 0x024fc80000000100 */
[----:B------:R-:W0:Y:S01]  /*04d0*/  FCHK P0, R0, 0.0012359619140625 ;  /* 0x3aa2000000007902 */ /* 0x000e220000000000 */
[----:B------:R-:W-:-:S04]  /*04e0*/  FFMA R13, R0, R3, RZ ;  /* 0x00000003000d7223 */ /* 0x000fc800000000ff */
[----:B------:R-:W-:-:S04]  /*04f0*/  FFMA R16, R13, -0.0012359619140625, R0 ;  /* 0xbaa200000d107823 */ /* 0x000fc80000000000 */
[----:B------:R-:W-:Y:S01]  /*0500*/  FFMA R16, R3, R16, R13 ;  /* 0x0000001003107223 */ /* 0x000fe2000000000d */
[----:B0-----:R-:W-:Y:S06]  /*0510*/  @!P0 BRA `(.L_x_92) ;  /* 0x0000000000108947 */ /* 0x001fec0003800000 */
[----:B------:R-:W-:Y:S01]  /*0520*/  IMAD.MOV.U32 R3, RZ, RZ, R0 ;  /* 0x000000ffff037224 */ /* 0x000fe200078e0000 */
[----:B------:R-:W-:-:S07]  /*0530*/  MOV R14, 0x550 ;  /* 0x00000550000e7802 */ /* 0x000fce0000000f00 */
[----:B------:R-:W-:Y:S05]  /*0540*/  CALL.REL.NOINC `($__internal_4_$__cuda_sm3x_div_rn_noftz_f32_slowpath) ;  /* 0x0000000400647944 */ /* 0x000fea0003c00000 */
[----:B------:R-:W-:-:S07]  /*0550*/  IMAD.MOV.U32 R16, RZ, RZ, R0 ;  /* 0x000000ffff107224 */ /* 0x000fce00078e0000 */
.L_x_92:
[----:B------:R-:W-:Y:S05]  /*0560*/  BSYNC.RECONVERGENT B1 ;  /* 0x0000000000017941 */ /* 0x000fea0003800200 */
.L_x_91:
[----:B------:R-:W-:-:S07]  /*0570*/  FADD R11, R11, R16 ;  /* 0x000000100b0b7221 */ /* 0x000fce0000000000 */
.L_x_90:
[----:B------:R-:W-:Y:S05]  /*0580*/  BSYNC.RECONVERGENT B0 ;  /* 0x0000000000007941 */ /* 0x000fea0003800200 */
.L_x_89:
[----:B------:R-:W0:Y:S01]  /*0590*/  LDCU UR6, c[0x0][0x3a4] ;  /* 0x00007480ff0677ac */ /* 0x000e220008000800 */
[----:B------:R-:W-:Y:S01]  /*05a0*/  IADD3 R0, PT, PT, R2, 0x1, RZ ;  /* 0x0000000102007810 */ /* 0x000fe20007ffe0ff */
[----:B------:R-:W-:Y:S03]  /*05b0*/  BSSY.RECONVERGENT B0, `(.L_x_93) ;  /* 0x000001c000007945 */ /* 0x000fe60003800200 */
[----:B0-----:R-:W-:-:S04]  /*05c0*/  ISETP.GE.U32.AND P0, PT, R0, UR6, PT ;  /* 0x0000000600007c0c */ /* 0x001fc8000bf06070 */
[----:B------:R-:W-:-:S13]  /*05d0*/  ISETP.LT.OR P0, PT, R7, RZ, P0 ;  /* 0x000000ff0700720c */ /* 0x000fda0000701670 */
[----:B------:R-:W-:Y:S05]  /*05e0*/  @P0 BRA `(.L_x_94) ;  /* 0x0000000000600947 */ /* 0x000fea0003800000 */
[----:B------:R-:W0:Y:S01]  /*05f0*/  LDC R0, c[0x0][0x3a0] ;  /* 0x0000e800ff007b82 */ /* 0x000e220000000800 */
[----:B------:R-:W1:Y:S01]  /*0600*/  LDCU.64 UR6, c[0x0][0x398] ;  /* 0x00007300ff0677ac */ /* 0x000e620008000a00 */
[----:B0-----:R-:W-:-:S05]  /*0610*/  IMAD.IADD R3, R9, 0x1, R0 ;  /* 0x0000000109037824 */ /* 0x001fca00078e0200 */
[----:B-1----:R-:W-:-:S04]  /*0620*/  IADD3 R14, P0, PT, R3, UR6, RZ ;  /* 0x00000006030e7c10 */ /* 0x002fc8000ff1e0ff */
        /* <DEDUP_REMOVED lines=16> */
[----:B------:R-:W-:-:S07]  /*0730*/  MOV R14, 0x750 ;  /* 0x00000750000e7802 */ /* 0x000fce0000000f00 */
[----:B------:R-:W-:Y:S05]  /*0740*/  CALL.REL.NOINC `($__internal_4_$__cuda_sm3x_div_rn_noftz_f32_slowpath) ;  /* 0x0000000000e47944 */ /* 0x000fea0003c00000 */
.L_x_96:
[----:B------:R-:W-:Y:S05]  /*0750*/  BSYNC.RECONVERGENT B1 ;  /* 0x0000000000017941 */ /* 0x000fea0003800200 */
.L_x_95:
[----:B------:R-:W-:-:S07]  /*0760*/  FADD R11, R11, R0 ;  /* 0x000000000b0b7221 */ /* 0x000fce0000000000 */
.L_x_94:
[----:B------:R-:W-:Y:S05]  /*0770*/  BSYNC.RECONVERGENT B0 ;  /* 0x0000000000007941 */ /* 0x000fea0003800200 */
.L_x_93:
[----:B------:R-:W0:Y:S01]  /*0780*/  LDC.64 R12, c[0x0][0x390] ;  /* 0x0000e400ff0c7b82 */ /* 0x000e220000000a00 */
[----:B------:R-:W1:Y:S07]  /*0790*/  LDCU UR6, c[0x0][0x3a8] ;  /* 0x00007500ff0677ac */ /* 0x000e6e0008000800 */
[----:B------:R-:W2:Y:S01]  /*07a0*/  LDC.64 R4, c[0x0][0x388] ;  /* 0x0000e200ff047b82 */ /* 0x000ea20000000a00 */
[----:B0-----:R-:W-:-:S05]  /*07b0*/  IMAD.WIDE R12, R9, 0x4, R12 ;  /* 0x00000004090c7825 */ /* 0x001fca00078e020c */
[----:B------:R0:W5:Y:S01]  /*07c0*/  LDG.E R0, desc[UR4][R12.64] ;  /* 0x000000040c007981 */ /* 0x000162000c1e1900 */
[C---:B------:R-:W-:Y:S01]  /*07d0*/  VIADD R3, R6.reuse, 0xffffffff ;  /* 0xffffffff06037836 */ /* 0x040fe20000000000 */
[----:B------:R-:W-:Y:S01]  /*07e0*/  BSSY.RECONVERGENT B0, `(.L_x_97) ;  /* 0x0000016000007945 */ /* 0x000fe20003800200 */
[----:B------:R-:W-:-:S03]  /*07f0*/  VIADD R14, R6, 0x1 ;  /* 0x00000001060e7836 */ /* 0x000fc60000000000 */
[----:B-1----:R-:W-:Y:S02]  /*0800*/  ISETP.GE.U32.AND P0, PT, R3, UR6, PT ;  /* 0x0000000603007c0c */ /* 0x002fe4000bf06070 */
[----:B------:R-:W-:Y:S02]  /*0810*/  ISETP.GE.U32.AND P2, PT, R14, UR6, PT ;  /* 0x000000060e007c0c */ /* 0x000fe4000bf46070 */
[C---:B------:R-:W-:Y:S02]  /*0820*/  ISETP.LT.OR P1, PT, R7.reuse, RZ, P0 ;  /* 0x000000ff0700720c */ /* 0x040fe40000721670 */
[----:B------:R-:W-:-:S11]  /*0830*/  ISETP.LT.OR P0, PT, R7, RZ, P2 ;  /* 0x000000ff0700720c */ /* 0x000fd60001701670 */
[----:B0-2---:R-:W-:Y:S05]  /*0840*/  @P1 BRA `(.L_x_98) ;  /* 0x00000000003c1947 */ /* 0x005fea0003800000 */
[----:B------:R-:W0:Y:S01]  /*0850*/  LDC.64 R12, c[0x0][0x3a0] ;  /* 0x0000e800ff0c7b82 */ /* 0x000e220000000a00 */
[----:B------:R-:W1:Y:S01]  /*0860*/  LDCU.64 UR8, c[0x0][0x398] ;  /* 0x00007300ff0877ac */ /* 0x000e620008000a00 */
[----:B0-----:R-:W-:-:S05]  /*0870*/  IMAD R3, R6, R13, -R13 ;  /* 0x0000000d06037224 */ /* 0x001fca00078e0a0d */
[----:B------:R-:W-:-:S05]  /*0880*/  IADD3 R3, PT, PT, R2, R3, RZ ;  /* 0x0000000302037210 */ /* 0x000fca0007ffe0ff */
[----:B------:R-:W-:-:S05]  /*0890*/  IMAD R13, R3, R12, R7 ;  /* 0x0000000c030d7224 */ /* 0x000fca00078e0207 */
[----:B-1----:R-:W-:-:S04]  /*08a0*/  IADD3 R2, P1, PT, R13, UR8, RZ ;  /* 0x000000080d027c10 */ /* 0x002fc8000ff3e0ff */
[----:B------:R-:W-:-:S05]  /*08b0*/  LEA.HI.X.SX32 R3, R13, UR9, 0x1, P1 ;  /* 0x000000090d037c11 */ /* 0x000fca00088f0eff */
[----:B------:R-:W2:Y:S02]  /*08c0*/  LDG.E.U8 R2, desc[UR4][R2.64] ;  /* 0x0000000402027981 */ /* 0x000ea4000c1e1100 */
[----:B--2---:R-:W-:-:S13]  /*08d0*/  ISETP.NE.AND P1, PT, R2, RZ, PT ;  /* 0x000000ff0200720c */ /* 0x004fda0003f25270 */
[----:B------:R-:W-:Y:S05]  /*08e0*/  @P1 BRA `(.L_x_98) ;  /* 0x0000000000141947 */ /* 0x000fea0003800000 */
[----:B------:R-:W0:Y:S02]  /*08f0*/  LDC.64 R2, c[0x0][0x380] ;  /* 0x0000e000ff027b82 */ /* 0x000e240000000a00 */
[----:B0-----:R-:W-:-:S06]  /*0900*/  IMAD.WIDE R2, R13, 0x4, R2 ;  /* 0x000000040d027825 */ /* 0x001fcc00078e0202 */
[----:B------:R-:W2:Y:S02]  /*0910*/  LDG.E R3, desc[UR4][R2.64] ;  /* 0x0000000402037981 */ /* 0x000ea4000c1e1900 */
[----:B--2--5:R-:W-:-:S04]  /*0920*/  FADD R6, -R10, R3 ;  /* 0x000000030a067221 */ /* 0x024fc80000000100 */
[----:B------:R-:W-:-:S07]  /*0930*/  FFMA R11, R6, 256, R11 ;  /* 0x43800000060b7823 */ /* 0x000fce000000000b */
.L_x_98:
[----:B------:R-:W-:Y:S05]  /*0940*/  BSYNC.RECONVERGENT B0 ;  /* 0x0000000000007941 */ /* 0x000fea0003800200 */
.L_x_97:
[----:B------:R-:W-:Y:S04]  /*0950*/  BSSY.RECONVERGENT B0, `(.L_x_99) ;  /* 0x000000f000007945 */ /* 0x000fe80003800200 */
[----:B------:R-:W-:Y:S05]  /*0960*/  @P0 BRA `(.L_x_100) ;  /* 0x0000000000340947 */ /* 0x000fea0003800000 */
[----:B------:R-:W0:Y:S01]  /*0970*/  LDCU.64 UR6, c[0x0][0x3a0] ;  /* 0x00007400ff0677ac */ /* 0x000e220008000a00 */
[----:B------:R-:W1:Y:S01]  /*0980*/  LDCU.64 UR8, c[0x0][0x398] ;  /* 0x00007300ff0877ac */ /* 0x000e620008000a00 */
[----:B0-----:R-:W-:-:S04]  /*0990*/  VIADD R8, R8, UR7 ;  /* 0x0000000708087c36 */ /* 0x001fc80008000000 */
[----:B------:R-:W-:-:S05]  /*09a0*/  IMAD R13, R8, UR6, R7 ;  /* 0x00000006080d7c24 */ /* 0x000fca000f8e0207 */
[----:B-1----:R-:W-:-:S04]  /*09b0*/  IADD3 R6, P0, PT, R13, UR8, RZ ;  /* 0x000000080d067c10 */ /* 0x002fc8000ff1e0ff */
[----:B------:R-:W-:-:S05]  /*09c0*/  LEA.HI.X.SX32 R7, R13, UR9, 0x1, P0 ;  /* 0x000000090d077c11 */ /* 0x000fca00080f0eff */
[----:B------:R-:W2:Y:S02]  /*09d0*/  LDG.E.U8 R6, desc[UR4][R6.64] ;  /* 0x0000000406067981 */ /* 0x000ea4000c1e1100 */
[----:B--2---:R-:W-:-:S13]  /*09e0*/  ISETP.NE.AND P0, PT, R6, RZ, PT ;  /* 0x000000ff0600720c */ /* 0x004fda0003f05270 */
[----:B------:R-:W0:Y:S02]  /*09f0*/  @!P0 LDC.64 R2, c[0x0][0x380] ;  /* 0x0000e000ff028b82 */ /* 0x000e240000000a00 */
[----:B0-----:R-:W-:-:S06]  /*0a00*/  @!P0 IMAD.WIDE R2, R13, 0x4, R2 ;  /* 0x000000040d028825 */ /* 0x001fcc00078e0202 */
[----:B------:R-:W2:Y:S02]  /*0a10*/  @!P0 LDG.E R3, desc[UR4][R2.64] ;  /* 0x0000000402038981 */ /* 0x000ea4000c1e1900 */
[----:B--2--5:R-:W-:-:S04]  /*0a20*/  @!P0 FADD R8, -R10, R3 ;  /* 0x000000030a088221 */ /* 0x024fc80000000100 */
[----:B------:R-:W-:-:S07]  /*0a30*/  @!P0 FFMA R11, R8, 256, R11 ;  /* 0x43800000080b8823 */ /* 0x000fce000000000b */
.L_x_100:
[----:B------:R-:W-:Y:S05]  /*0a40*/  BSYNC.RECONVERGENT B0 ;  /* 0x0000000000007941 */ /* 0x000fea0003800200 */
.L_x_99:
[----:B------:R-:W0:Y:S01]  /*0a50*/  LDCU UR6, c[0x0][0x3ac] ;  /* 0x00007580ff0677ac */ /* 0x000e220008000800 */
[----:B-----5:R-:W-:Y:S01]  /*0a60*/  FMUL R0, R0, 5 ;  /* 0x40a0000000007820 */ /* 0x020fe20000400000 */
[----:B------:R-:W-:Y:S01]  /*0a70*/  FADD R3, R10, -20 ;  /* 0xc1a000000a037421 */ /* 0x000fe20000000000 */
[----:B------:R-:W-:-:S04]  /*0a80*/  IMAD.WIDE R4, R9, 0x4, R4 ;  /* 0x0000000409047825 */ /* 0x000fc800078e0204 */
[----:B------:R-:W-:-:S04]  /*0a90*/  FFMA R0, R11, 0.019999999552965164185, R0 ;  /* 0x3ca3d70a0b007823 */ /* 0x000fc80000000000 */
[----:B------:R-:W-:-:S04]  /*0aa0*/  FFMA R3, R3, -0.0010000000474974513054, R0 ;  /* 0xba83126f03037823 */ /* 0x000fc80000000000 */
[----:B0-----:R-:W-:-:S05]  /*0ab0*/  FFMA R3, R3, UR6, R10 ;  /* 0x0000000603037c23 */ /* 0x001fca000800000a */
[----:B------:R-:W-:Y:S01]  /*0ac0*/  STG.E desc[UR4][R4.64], R3 ;  /* 0x0000000304007986 */ /* 0x000fe2000c101904 */
[----:B------:R-:W-:Y:S05]  /*0ad0*/  EXIT ;  /* 0x000000000000794d */ /* 0x000fea0003800000 */
        .weak           $__internal_4_$__cuda_sm3x_div_rn_noftz_f32_slowpath
        .type           $__internal_4_$__cuda_sm3x_div_rn_noftz_f32_slowpath,@function
        .size           $__internal_4_$__cuda_sm3x_div_rn_noftz_f32_slowpath,(.L_x_250 - $__internal_4_$__cuda_sm3x_div_rn_noftz_f32_slowpath)
$__internal_4_$__cuda_sm3x_div_rn_noftz_f32_slowpath:
[----:B------:R-:W-:Y:S01]  /*0ae0*/  SHF.R.U32.HI R15, RZ, 0x17, R12 ;  /* 0x00000017ff0f7819 */ /* 0x000fe2000001160c */
[----:B------:R-:W-:Y:S01]  /*0af0*/  BSSY.RECONVERGENT B2, `(.L_x_101) ;  /* 0x0000064000027945 */ /* 0x000fe20003800200 */
[----:B------:R-:W-:Y:S01]  /*0b00*/  SHF.R.U32.HI R0, RZ, 0x17, R3 ;  /* 0x00000017ff007819 */ /* 0x000fe20000011603 */
[----:B------:R-:W-:Y:S01]  /*0b10*/  IMAD.MOV.U32 R16, RZ, RZ, 0x3aa20000 ;  /* 0x3aa20000ff107424 */ /* 0x000fe200078e00ff */
[----:B------:R-:W-:Y:S02]  /*0b20*/  LOP3.LUT R15, R15, 0xff, RZ, 0xc0, !PT ;  /* 0x000000ff0f0f7812 */ /* 0x000fe400078ec0ff */
[----:B------:R-:W-:-:S03]  /*0b30*/  LOP3.LUT R20, R0, 0xff, RZ, 0xc0, !PT ;  /* 0x000000ff00147812 */ /* 0x000fc600078ec0ff */
[----:B------:R-:W-:Y:S02]  /*0b40*/  VIADD R17, R15, 0xffffffff ;  /* 0xffffffff0f117836 */ /* 0x000fe40000000000 */
[----:B------:R-:W-:-:S03]  /*0b50*/  VIADD R18, R20, 0xffffffff ;  /* 0xffffffff14127836 */ /* 0x000fc60000000000 */
[----:B------:R-:W-:-:S04]  /*0b60*/  ISETP.GT.U32.AND P0, PT, R17, 0xfd, PT ;  /* 0x000000fd1100780c */ /* 0x000fc80003f04070 */
[----:B------:R-:W-:-:S13]  /*0b70*/  ISETP.GT.U32.OR P0, PT, R18, 0xfd, P0 ;  /* 0x000000fd1200780c */ /* 0x000fda0000704470 */
[----:B------:R-:W-:Y:S01]  /*0b80*/  @!P0 MOV R13, RZ ;  /* 0x000000ff000d8202 */ /* 0x000fe20000000f00 */
[----:B------:R-:W-:Y:S06]  /*0b90*/  @!P0 BRA `(.L_x_102) ;  /* 0x0000000000608947 */ /* 0x000fec0003800000 */
[----:B------:R-:W-:Y:S01]  /*0ba0*/  IMAD.MOV.U32 R0, RZ, RZ, 0x3aa20000 ;  /* 0x3aa20000ff007424 */ /* 0x000fe200078e00ff */
[----:B------:R-:W-:-:S04]  /*0bb0*/  FSETP.GTU.FTZ.AND P0, PT, |R3|, +INF , PT ;  /* 0x7f8000000300780b */ /* 0x000fc80003f1c200 */
        /* <DEDUP_REMOVED lines=17> */
[----:B------:R-:W-:Y:S02]  /*0cd0*/  @P0 IMAD.MOV.U32 R13, RZ, RZ, RZ ;  /* 0x000000ffff0d0224 */ /* 0x000fe400078e00ff */
[----:B------:R-:W-:Y:S01]  /*0ce0*/  @!P0 FFMA R3, R3, 1.84467440737095516160e+19, RZ ;  /* 0x5f80000003038823 */ /* 0x000fe200000000ff */
[----:B------:R-:W-:Y:S02]  /*0cf0*/  @!P0 IMAD.MOV.U32 R13, RZ, RZ, -0x40 ;  /* 0xffffffc0ff0d8424 */ /* 0x000fe400078e00ff */
[----:B------:R-:W-:-:S03]  /*0d00*/  @!P1 FFMA R16, R0, 1.84467440737095516160e+19, RZ ;  /* 0x5f80000000109823 */ /* 0x000fc600000000ff */
[----:B------:R-:W-:-:S07]  /*0d10*/  @!P1 IADD3 R13, PT, PT, R13, 0x40, RZ ;  /* 0x000000400d0d9810 */ /* 0x000fce0007ffe0ff */
.L_x_102:
[----:B------:R-:W-:Y:S01]  /*0d20*/  LEA R17, R15, 0xc0800000, 0x17 ;  /* 0xc08000000f117811 */ /* 0x000fe200078eb8ff */
[----:B------:R-:W-:Y:S04]  /*0d30*/  BSSY.RECONVERGENT B3, `(.L_x_107) ;  /* 0x0000036000037945 */ /* 0x000fe80003800200 */
[----:B------:R-:W-:Y:S02]  /*0d40*/  IMAD.IADD R17, R16, 0x1, -R17 ;  /* 0x0000000110117824 */ /* 0x000fe400078e0a11 */
[----:B------:R-:W-:Y:S02]  /*0d50*/  VIADD R16, R20, 0xffffff81 ;  /* 0xffffff8114107836 */ /* 0x000fe40000000000 */
[----:B------:R-:W0:Y:S01]  /*0d60*/  MUFU.RCP R18, R17 ;  /* 0x0000001100127308 */ /* 0x000e220000001000 */
[----:B------:R-:W-:Y:S01]  /*0d70*/  FADD.FTZ R19, -R17, -RZ ;  /* 0x800000ff11137221 */ /* 0x000fe20000010100 */
[C---:B------:R-:W-:Y:S01]  /*0d80*/  IMAD R0, R16.reuse, -0x800000, R3 ;  /* 0xff80000010007824 */ /* 0x040fe200078e0203 */
[----:B------:R-:W-:-:S05]  /*0d90*/  IADD3 R16, PT, PT, R16, 0x7f, -R15 ;  /* 0x0000007f10107810 */ /* 0x000fca0007ffe80f */
[----:B------:R-:W-:Y:S02]  /*0da0*/  IMAD.IADD R16, R16, 0x1, R13 ;  /* 0x0000000110107824 */ /* 0x000fe400078e020d */
        /* <DEDUP_REMOVED lines=9> */
[----:B------:R-:W-:-:S05]  /*0e40*/  IADD3 R17, PT, PT, R15, R16, RZ ;  /* 0x000000100f117210 */ /* 0x000fca0007ffe0ff */
[----:B------:R-:W-:-:S05]  /*0e50*/  VIADD R13, R17, 0xffffffff ;  /* 0xffffffff110d7836 */ /* 0x000fca0000000000 */
        /* <DEDUP_REMOVED lines=9> */
[-CC-:B------:R-:W-:Y:S01]  /*0ef0*/  FFMA.RZ R13, R3, R19.reuse, R20.reuse ;  /* 0x00000013030d7223 */ /* 0x180fe2000000c014 */
[----:B------:R-:W-:Y:S02]  /*0f00*/  VIADD R18, R17, 0x20 ;  /* 0x0000002011127836 */ /* 0x000fe40000000000 */
[-CC-:B------:R-:W-:Y:S01]  /*0f10*/  FFMA.RM R16, R3, R19.reuse, R20.reuse ;  /* 0x0000001303107223 */ /* 0x180fe20000004014 */
[----:B------:R-:W-:Y:S02]  /*0f20*/  ISETP.NE.AND P2, PT, R17, RZ, PT ;  /* 0x000000ff1100720c */ /* 0x000fe40003f45270 */
[----:B------:R-:W-:Y:S01]  /*0f30*/  LOP3.LUT R15, R13, 0x7fffff, RZ, 0xc0, !PT ;  /* 0x007fffff0d0f7812 */ /* 0x000fe200078ec0ff */
[----:B------:R-:W-:Y:S01]  /*0f40*/  FFMA.RP R13, R3, R19, R20 ;  /* 0x00000013030d7223 */ /* 0x000fe20000008014 */
[----:B------:R-:W-:Y:S01]  /*0f50*/  IMAD.MOV R3, RZ, RZ, -R17 ;  /* 0x000000ffff037224 */ /* 0x000fe200078e0a11 */
[----:B------:R-:W-:Y:S02]  /*0f60*/  ISETP.NE.AND P1, PT, R17, RZ, PT ;  /* 0x000000ff1100720c */ /* 0x000fe40003f25270 */
        /* <DEDUP_REMOVED lines=10> */
[----:B------:R-:W-:-:S04]  /*1010*/  LOP3.LUT R3, R3, R16, RZ, 0xc0, !PT ;  /* 0x0000001003037212 */ /* 0x000fc800078ec0ff */
[----:B------:R-:W-:-:S04]  /*1020*/  IADD3 R3, PT, PT, R18, R3, RZ ;  /* 0x0000000312037210 */ /* 0x000fc80007ffe0ff */
[----:B------:R-:W-:Y:S01]  /*1030*/  LOP3.LUT R0, R3, R0, RZ, 0xfc, !PT ;  /* 0x0000000003007212 */ /* 0x000fe200078efcff */
[----:B------:R-:W-:Y:S06]  /*1040*/  BRA `(.L_x_110) ;  /* 0x0000000000107947 */ /* 0x000fec0003800000 */
.L_x_109:
[----:B------:R-:W-:-:S04]  /*1050*/  LOP3.LUT R0, R0, 0x80000000, RZ, 0xc0, !PT ;  /* 0x8000000000007812 */ /* 0x000fc800078ec0ff */
[----:B------:R-:W-:Y:S01]  /*1060*/  LOP3.LUT R0, R0, 0x7f800000, RZ, 0xfc, !PT ;  /* 0x7f80000000007812 */ /* 0x000fe200078efcff */
[----:B------:R-:W-:Y:S06]  /*1070*/  BRA `(.L_x_110) ;  /* 0x0000000000047947 */ /* 0x000fec0003800000 */
.L_x_108:
[----:B------:R-:W-:-:S07]  /*1080*/  IMAD R0, R16, 0x800000, R0 ;  /* 0x0080000010007824 */ /* 0x000fce00078e0200 */
.L_x_110:
[----:B------:R-:W-:Y:S05]  /*1090*/  BSYNC.RECONVERGENT B3 ;  /* 0x0000000000037941 */ /* 0x000fea0003800200 */
.L_x_107:
[----:B------:R-:W-:Y:S05]  /*10a0*/  BRA `(.L_x_111) ;  /* 0x0000000000207947 */ /* 0x000fea0003800000 */
.L_x_106:
[----:B------:R-:W-:-:S04]  /*10b0*/  LOP3.LUT R0, R16, 0x80000000, R3, 0x48, !PT ;  /* 0x8000000010007812 */ /* 0x000fc800078e4803 */
[----:B------:R-:W-:Y:S01]  /*10c0*/  LOP3.LUT R0, R0, 0x7f800000, RZ, 0xfc, !PT ;  /* 0x7f80000000007812 */ /* 0x000fe200078efcff */
[----:B------:R-:W-:Y:S06]  /*10d0*/  BRA `(.L_x_111) ;  /* 0x0000000000147947 */ /* 0x000fec0003800000 */
.L_x_105:
[----:B------:R-:W-:Y:S01]  /*10e0*/  LOP3.LUT R0, R16, 0x80000000, R3, 0x48, !PT ;  /* 0x8000000010007812 */ /* 0x000fe200078e4803 */
[----:B------:R-:W-:Y:S06]  /*10f0*/  BRA `(.L_x_111) ;  /* 0x00000000000c7947 */ /* 0x000fec0003800000 */
.L_x_104:
[----:B------:R-:W0:Y:S01]  /*1100*/  MUFU.RSQ R0, -QNAN ;  /* 0xffc0000000007908 */ /* 0x000e220000001400 */
[----:B------:R-:W-:Y:S05]  /*1110*/  BRA `(.L_x_111) ;  /* 0x0000000000047947 */ /* 0x000fea0003800000 */
.L_x_103:
[----:B------:R-:W-:-:S07]  /*1120*/  FADD.FTZ R0, R3, R0 ;  /* 0x0000000003007221 */ /* 0x000fce0000010000 */
.L_x_111:
[----:B------:R-:W-:Y:S05]  /*1130*/  BSYNC.RECONVERGENT B2 ;  /* 0x0000000000027941 */ /* 0x000fea0003800200 */
.L_x_101:
[----:B------:R-:W-:-:S04]  /*1140*/  IMAD.MOV.U32 R15, RZ, RZ, 0x0 ;  /* 0x00000000ff0f7424 */ /* 0x000fc800078e00ff */
[----:B0-----:R-:W-:Y:S05]  /*1150*/  RET.REL.NODEC R14 `(_Z19heatDiffusionKernelPfS_S_Phiiif) ;  /* 0xffffffec0ea87950 */ /* 0x001fea0003c3ffff */
.L_x_112:
        /* <DEDUP_REMOVED lines=10> */
.L_x_250:


//--------------------- .text._Z21computeResidualKernelPfS_S_Phiii --------------------------
	.section	.text._Z21computeResidualKernelPfS_S_Phiii,"ax",@progbits
	.align	128
        .global         _Z21computeResidualKernelPfS_S_Phiii
        .type           _Z21computeResidualKernelPfS_S_Phiii,@function
        .size           _Z21computeResidualKernelPfS_S_Phiii,(.L_x_251 - _Z21computeResidualKernelPfS_S_Phiii)
        .other          _Z21computeResidualKernelPfS_S_Phiii,@"STO_CUDA_ENTRY STV_DEFAULT"
_Z21computeResidualKernelPfS_S_Phiii:
.text._Z21computeResidualKernelPfS_S_Phiii:
        /* <DEDUP_REMOVED lines=27> */
[----:B------:R-:W0:Y:S02]  /*01b0*/  @P0 LDC.64 R4, c[0x0][0x390] ;  /* 0x0000e400ff040b82 */ /* 0x000e240000000a00 */
[----:B0-----:R-:W-:-:S05]  /*01c0*/  @P0 IMAD.WIDE R4, R11, 0x4, R4 ;  /* 0x000000040b040825 */ /* 0x001fca00078e0204 */
[----:B------:R0:W-:Y:S01]  /*01d0*/  @P0 STG.E desc[UR4][R4.64], RZ ;  /* 0x000000ff04000986 */ /* 0x0001e2000c101904 */
[----:B------:R-:W-:Y:S05]  /*01e0*/  @P0 EXIT ;  /* 0x000000000000094d */ /* 0x000fea0003800000 */
[----:B------:R-:W0:Y:S02]  /*01f0*/  LDC.64 R16, c[0x0][0x380] ;  /* 0x0000e000ff107b82 */ /* 0x000e240000000a00 */
[----:B0-----:R-:W-:-:S05]  /*0200*/  IMAD.WIDE R4, R11, 0x4, R16 ;  /* 0x000000040b047825 */ /* 0x001fca00078e0210 */
[----:B------:R0:W5:Y:S01]  /*0210*/  LDG.E R12, desc[UR4][R4.64] ;  /* 0x00000004040c7981 */ /* 0x000162000c1e1900 */
[C---:B------:R-:W-:Y:S01]  /*0220*/  ISETP.GT.AND P1, PT, R9.reuse, UR8, PT ;  /* 0x0000000809007c0c */ /* 0x040fe2000bf24270 */
[C---:B------:R-:W-:Y:S01]  /*0230*/  VIADD R0, R9.reuse, 0x1 ;  /* 0x0000000109007836 */ /* 0x040fe20000000000 */
[----:B------:R-:W-:Y:S01]  /*0240*/  BSSY.RECONVERGENT B0, `(.L_x_113) ;  /* 0x000000f000007945 */ /* 0x000fe20003800200 */
[----:B------:R-:W-:Y:S01]  /*0250*/  VIADD R3, R2, 0xffffffff ;  /* 0xffffffff02037836 */ /* 0x000fe20000000000 */
[----:B------:R-:W-:Y:S01]  /*0260*/  ISETP.LT.OR P1, PT, R9, 0x1, P1 ;  /* 0x000000010900780c */ /* 0x000fe20000f21670 */
[----:B------:R-:W-:Y:S01]  /*0270*/  IMAD.MOV.U32 R13, RZ, RZ, RZ ;  /* 0x000000ffff0d7224 */ /* 0x000fe200078e00ff */
[----:B------:R-:W-:Y:S02]  /*0280*/  ISETP.GE.AND P2, PT, R0, UR8, PT ;  /* 0x0000000800007c0c */ /* 0x000fe4000bf46270 */
[----:B------:R-:W-:Y:S02]  /*0290*/  ISETP.GE.U32.AND P0, PT, R3, UR9, PT ;  /* 0x0000000903007c0c */ /* 0x000fe4000bf06070 */
[----:B------:R-:W-:-:S02]  /*02a0*/  ISETP.LT.OR P2, PT, R9, -0x1, P2 ;  /* 0xffffffff0900780c */ /* 0x000fc40001741670 */
[----:B------:R-:W-:-:S05]  /*02b0*/  ISETP.LT.OR P0, PT, R9, RZ, P0 ;  /* 0x000000ff0900720c */ /* 0x000fca0000701670 */
[----:B0-----:R-:W-:Y:S08]  /*02c0*/  @P1 BRA `(.L_x_114) ;  /* 0x0000000000181947 */ /* 0x001ff00003800000 */
[----:B------:R-:W2:Y:S02]  /*02d0*/  LDG.E.U8 R0, desc[UR4][R6.64+-0x1] ;  /* 0xffffff0406007981 */ /* 0x000ea4000c1e1100 */
[----:B--2---:R-:W-:-:S13]  /*02e0*/  ISETP.NE.AND P1, PT, R0, RZ, PT ;  /* 0x000000ff0000720c */ /* 0x004fda0003f25270 */
[----:B------:R-:W-:Y:S05]  /*02f0*/  @P1 BRA `(.L_x_114) ;  /* 0x00000000000c1947 */ /* 0x000fea0003800000 */
[----:B------:R-:W2:Y:S02]  /*0300*/  LDG.E R3, desc[UR4][R4.64+-0x4] ;  /* 0xfffffc0404037981 */ /* 0x000ea4000c1e1900 */
[----:B--2--5:R-:W-:-:S04]  /*0310*/  FADD R0, -R12, R3 ;  /* 0x000000030c007221 */ /* 0x024fc80000000100 */
[----:B------:R-:W-:-:S07]  /*0320*/  FFMA R13, R0, 256, RZ ;  /* 0x43800000000d7823 */ /* 0x000fce00000000ff */
.L_x_114:
[----:B------:R-:W-:Y:S05]  /*0330*/  BSYNC.RECONVERGENT B0 ;  /* 0x0000000000007941 */ /* 0x000fea0003800200 */
.L_x_113:
[----:B------:R-:W-:Y:S04]  /*0340*/  BSSY.RECONVERGENT B0, `(.L_x_115) ;  /* 0x0000008000007945 */ /* 0x000fe80003800200 */
[----:B------:R-:W-:Y:S05]  /*0350*/  @P2 BRA `(.L_x_116) ;  /* 0x0000000000182947 */ /* 0x000fea0003800000 */
[----:B------:R-:W2:Y:S02]  /*0360*/  LDG.E.U8 R0, desc[UR4][R6.64+0x1] ;  /* 0x0000010406007981 */ /* 0x000ea4000c1e1100 */
[----:B--2---:R-:W-:-:S13]  /*0370*/  ISETP.NE.AND P1, PT, R0, RZ, PT ;  /* 0x000000ff0000720c */ /* 0x004fda0003f25270 */
[----:B------:R-:W-:Y:S05]  /*0380*/  @P1 BRA `(.L_x_116) ;  /* 0x00000000000c1947 */ /* 0x000fea0003800000 */
[----:B------:R-:W2:Y:S02]  /*0390*/  LDG.E R3, desc[UR4][R4.64+0x4] ;  /* 0x0000040404037981 */ /* 0x000ea4000c1e1900 */
[----:B--2--5:R-:W-:-:S04]  /*03a0*/  FADD R0, -R12, R3 ;  /* 0x000000030c007221 */ /* 0x024fc80000000100 */
[----:B------:R-:W-:-:S07]  /*03b0*/  FFMA R13, R0, 256, R13 ;  /* 0x43800000000d7823 */ /* 0x000fce000000000d */
.L_x_116:
[----:B------:R-:W-:Y:S05]  /*03c0*/  BSYNC.RECONVERGENT B0 ;  /* 0x0000000000007941 */ /* 0x000fea0003800200 */
.L_x_115:
[----:B------:R-:W-:Y:S01]  /*03d0*/  BSSY.RECONVERGENT B0, `(.L_x_117) ;  /* 0x000001c000007945 */ /* 0x000fe20003800200 */
[----:B------:R-:W-:-:S03]  /*03e0*/  IMAD.MOV.U32 R14, RZ, RZ, 0x3aa20000 ;  /* 0x3aa20000ff0e7424 */ /* 0x000fc600078e00ff */
[----:B------:R-:W-:Y:S05]  /*03f0*/  @P0 BRA `(.L_x_118) ;  /* 0x0000000000640947 */ /* 0x000fea0003800000 */
[----:B------:R-:W-:-:S04]  /*0400*/  VIADD R0, R10, 0xffffffff ;  /* 0xffffffff0a007836 */ /* 0x000fc80000000000 */
[----:B------:R-:W-:-:S05]  /*0410*/  IMAD R3, R0, UR8, R9 ;  /* 0x0000000800037c24 */ /* 0x000fca000f8e0209 */
[----:B------:R-:W-:-:S04]  /*0420*/  IADD3 R18, P0, PT, R3, UR6, RZ ;  /* 0x0000000603127c10 */ /* 0x000fc8000ff1e0ff */
        /* <DEDUP_REMOVED lines=18> */
[----:B------:R-:W-:Y:S05]  /*0550*/  CALL.REL.NOINC `($__internal_5_$__cuda_sm3x_div_rn_noftz_f32_slowpath) ;  /* 0x00000004004c7944 */ /* 0x000fea0003c00000 */
[----:B------:R-:W-:-:S07]  /*0560*/  IMAD.MOV.U32 R18, RZ, RZ, R0 ;  /* 0x000000ffff127224 */ /* 0x000fce00078e0000 */
.L_x_120:
[----:B------:R-:W-:Y:S05]  /*0570*/  BSYNC.RECONVERGENT B1 ;  /* 0x0000000000017941 */ /* 0x000fea0003800200 */
.L_x_119:
[----:B------:R-:W-:-:S07]  /*0580*/  FADD R13, R13, R18 ;  /* 0x000000120d0d7221 */ /* 0x000fce0000000000 */
.L_x_118:
[----:B------:R-:W-:Y:S05]  /*0590*/  BSYNC.RECONVERGENT B0 ;  /* 0x0000000000007941 */ /* 0x000fea0003800200 */
.L_x_117:
[----:B------:R-:W0:Y:S01]  /*05a0*/  LDCU UR6, c[0x0][0x3a4] ;  /* 0x00007480ff0677ac */ /* 0x000e220008000800 */
[----:B------:R-:W-:Y:S01]  /*05b0*/  IADD3 R0, PT, PT, R2, 0x1, RZ ;  /* 0x0000000102007810 */ /* 0x000fe20007ffe0ff */
[----:B------:R-:W-:Y:S03]  /*05c0*/  BSSY.RECONVERGENT B0, `(.L_x_121) ;  /* 0x000001a000007945 */ /* 0x000fe60003800200 */
[----:B0-----:R-:W-:-:S04]  /*05d0*/  ISETP.GE.U32.AND P0, PT, R0, UR6, PT ;  /* 0x0000000600007c0c */ /* 0x001fc8000bf06070 */
[----:B------:R-:W-:-:S13]  /*05e0*/  ISETP.LT.OR P0, PT, R9, RZ, P0 ;  /* 0x000000ff0900720c */ /* 0x000fda0000701670 */
[----:B------:R-:W-:Y:S05]  /*05f0*/  @P0 BRA `(.L_x_122) ;  /* 0x0000000000580947 */ /* 0x000fea0003800000 */
[----:B------:R-:W0:Y:S02]  /*0600*/  LDC R3, c[0x0][0x3a0] ;  /* 0x0000e800ff037b82 */ /* 0x000e240000000800 */
[----:B0-----:R-:W-:-:S04]  /*0610*/  IADD3 R6, P0, PT, R6, R3, RZ ;  /* 0x0000000306067210 */ /* 0x001fc80007f1e0ff */
[----:B------:R-:W-:-:S05]  /*0620*/  LEA.HI.X.SX32 R7, R3, R7, 0x1, P0 ;  /* 0x0000000703077211 */ /* 0x000fca00000f0eff */
        /* <DEDUP_REMOVED lines=16> */
[----:B------:R-:W-:Y:S05]  /*0730*/  CALL.REL.NOINC `($__internal_5_$__cuda_sm3x_div_rn_noftz_f32_slowpath) ;  /* 0x0000000000d47944 */ /* 0x000fea0003c00000 */
.L_x_124:
[----:B------:R-:W-:Y:S05]  /*0740*/  BSYNC.RECONVERGENT B1 ;  /* 0x0000000000017941 */ /* 0x000fea0003800200 */
.L_x_123:
[----:B------:R-:W-:-:S07]  /*0750*/  FADD R13, R13, R0 ;  /* 0x000000000d0d7221 */ /* 0x000fce0000000000 */
.L_x_122:
[----:B------:R-:W-:Y:S05]  /*0760*/  BSYNC.RECONVERGENT B0 ;  /* 0x0000000000007941 */ /* 0x000fea0003800200 */
.L_x_121:
        /* <DEDUP_REMOVED lines=15> */
[----:B0-----:R-:W-:-:S04]  /*0860*/  IMAD R3, R8, R7, -R7 ;  /* 0x0000000708037224 */ /* 0x001fc800078e0a07 */
[----:B------:R-:W-:-:S04]  /*0870*/  IMAD.IADD R3, R2, 0x1, R3 ;  /* 0x0000000102037824 */ /* 0x000fc800078e0203 */
        /* <DEDUP_REMOVED lines=11> */
.L_x_126:
[----:B------:R-:W-:Y:S05]  /*0930*/  BSYNC.RECONVERGENT B0 ;  /* 0x0000000000007941 */ /* 0x000fea0003800200 */
.L_x_125:
        /* <DEDUP_REMOVED lines=15> */
.L_x_128:
[----:B------:R-:W-:Y:S05]  /*0a30*/  BSYNC.RECONVERGENT B0 ;  /* 0x0000000000007941 */ /* 0x000fea0003800200 */
.L_x_127:
[----:B-----5:R-:W-:Y:S01]  /*0a40*/  FADD R0, -R0, R13 ;  /* 0x0000000d00007221 */ /* 0x020fe20000000100 */
[----:B------:R-:W-:-:S04]  /*0a50*/  IMAD.WIDE R4, R11, 0x4, R4 ;  /* 0x000000040b047825 */ /* 0x000fc800078e0204 */
[----:B------:R-:W-:-:S05]  /*0a60*/  FMUL R3, R0, R0 ;  /* 0x0000000000037220 */ /* 0x000fca0000400000 */
[----:B------:R-:W-:Y:S01]  /*0a70*/  STG.E desc[UR4][R4.64], R3 ;  /* 0x0000000304007986 */ /* 0x000fe2000c101904 */
[----:B------:R-:W-:Y:S05]  /*0a80*/  EXIT ;  /* 0x000000000000794d */ /* 0x000fea0003800000 */
        .weak           $__internal_5_$__cuda_sm3x_div_rn_noftz_f32_slowpath
        .type           $__internal_5_$__cuda_sm3x_div_rn_noftz_f32_slowpath,@function
        .size           $__internal_5_$__cuda_sm3x_div_rn_noftz_f32_slowpath,(.L_x_251 - $__internal_5_$__cuda_sm3x_div_rn_noftz_f32_slowpath)
$__internal_5_$__cuda_sm3x_div_rn_noftz_f32_slowpath:
[----:B------:R-:W-:Y:S01]  /*0a90*/  SHF.R.U32.HI R15, RZ, 0x17, R14 ;  /* 0x00000017ff0f7819 */ /* 0x000fe2000001160e */
[----:B------:R-:W-:Y:S01]  /*0aa0*/  BSSY.RECONVERGENT B2, `(.L_x_129) ;  /* 0x0000064000027945 */ /* 0x000fe20003800200 */
[----:B------:R-:W-:Y:S01]  /*0ab0*/  SHF.R.U32.HI R0, RZ, 0x17, R3 ;  /* 0x00000017ff007819 */ /* 0x000fe20000011603 */
[----:B------:R-:W-:Y:S01]  /*0ac0*/  IMAD.MOV.U32 R18, RZ, RZ, 0x3aa20000 ;  /* 0x3aa20000ff127424 */ /* 0x000fe200078e00ff */
[----:B------:R-:W-:Y:S02]  /*0ad0*/  LOP3.LUT R15, R15, 0xff, RZ, 0xc0, !PT ;  /* 0x000000ff0f0f7812 */ /* 0x000fe400078ec0ff */
[----:B------:R-:W-:-:S03]  /*0ae0*/  LOP3.LUT R20, R0, 0xff, RZ, 0xc0, !PT ;  /* 0x000000ff00147812 */ /* 0x000fc600078ec0ff */
[----:B------:R-:W-:Y:S01]  /*0af0*/  VIADD R19, R15, 0xffffffff ;  /* 0xffffffff0f137836 */ /* 0x000fe20000000000 */
[----:B------:R-:W-:-:S04]  /*0b00*/  IADD3 R21, PT, PT, R20, -0x1, RZ ;  /* 0xffffffff14157810 */ /* 0x000fc80007ffe0ff */
[----:B------:R-:W-:-:S04]  /*0b10*/  ISETP.GT.U32.AND P0, PT, R19, 0xfd, PT ;  /* 0x000000fd1300780c */ /* 0x000fc80003f04070 */
[----:B------:R-:W-:-:S13]  /*0b20*/  ISETP.GT.U32.OR P0, PT, R21, 0xfd, P0 ;  /* 0x000000fd1500780c */ /* 0x000fda0000704470 */
[----:B------:R-:W-:Y:S01]  /*0b30*/  @!P0 IMAD.MOV.U32 R17, RZ, RZ, RZ ;  /* 0x000000ffff118224 */ /* 0x000fe200078e00ff */
        /* <DEDUP_REMOVED lines=25> */
.L_x_130:
[----:B------:R-:W-:Y:S01]  /*0cd0*/  LEA R19, R15, 0xc0800000, 0x17 ;  /* 0xc08000000f137811 */ /* 0x000fe200078eb8ff */
[----:B------:R-:W-:Y:S01]  /*0ce0*/  VIADD R20, R20, 0xffffff81 ;  /* 0xffffff8114147836 */ /* 0x000fe20000000000 */
[----:B------:R-:W-:Y:S03]  /*0cf0*/  BSSY.RECONVERGENT B3, `(.L_x_135) ;  /* 0x0000035000037945 */ /* 0x000fe60003800200 */
[----:B------:R-:W-:Y:S02]  /*0d00*/  IMAD.IADD R19, R18, 0x1, -R19 ;  /* 0x0000000112137824 */ /* 0x000fe400078e0a13 */
[C---:B------:R-:W-:Y:S01]  /*0d10*/  IMAD R0, R20.reuse, -0x800000, R3 ;  /* 0xff80000014007824 */ /* 0x040fe200078e0203 */
[----:B------:R-:W-:Y:S01]  /*0d20*/  IADD3 R20, PT, PT, R20, 0x7f, -R15 ;  /* 0x0000007f14147810 */ /* 0x000fe20007ffe80f */
[----:B------:R-:W0:Y:S01]  /*0d30*/  MUFU.RCP R18, R19 ;  /* 0x0000001300127308 */ /* 0x000e220000001000 */
[----:B------:R-:W-:-:S03]  /*0d40*/  FADD.FTZ R21, -R19, -RZ ;  /* 0x800000ff13157221 */ /* 0x000fc60000010100 */
        /* <DEDUP_REMOVED lines=10> */
[----:B------:R-:W-:-:S04]  /*0df0*/  IMAD.IADD R19, R15, 0x1, R20 ;  /* 0x000000010f137824 */ /* 0x000fc800078e0214 */
        /* <DEDUP_REMOVED lines=11> */
[C---:B------:R-:W-:Y:S02]  /*0eb0*/  IADD3 R20, PT, PT, R19.reuse, 0x20, RZ ;  /* 0x0000002013147810 */ /* 0x040fe40007ffe0ff */
[----:B------:R-:W-:Y:S02]  /*0ec0*/  ISETP.NE.AND P2, PT, R19, RZ, PT ;  /* 0x000000ff1300720c */ /* 0x000fe40003f45270 */
[----:B------:R-:W-:Y:S01]  /*0ed0*/  LOP3.LUT R17, R15, 0x7fffff, RZ, 0xc0, !PT ;  /* 0x007fffff0f117812 */ /* 0x000fe200078ec0ff */
[CCC-:B------:R-:W-:Y:S01]  /*0ee0*/  FFMA.RP R15, R3.reuse, R21.reuse, R18.reuse ;  /* 0x00000015030f7223 */ /* 0x1c0fe20000008012 */
[----:B------:R-:W-:Y:S01]  /*0ef0*/  FFMA.RM R18, R3, R21, R18 ;  /* 0x0000001503127223 */ /* 0x000fe20000004012 */
[----:B------:R-:W-:Y:S01]  /*0f00*/  IMAD.MOV R3, RZ, RZ, -R19 ;  /* 0x000000ffff037224 */ /* 0x000fe200078e0a13 */
[----:B------:R-:W-:Y:S02]  /*0f10*/  LOP3.LUT R17, R17, 0x800000, RZ, 0xfc, !PT ;  /* 0x0080000011117812 */ /* 0x000fe400078efcff */
[----:B------:R-:W-:-:S02]  /*0f20*/  ISETP.NE.AND P1, PT, R19, RZ, PT ;  /* 0x000000ff1300720c */ /* 0x000fc40003f25270 */
[----:B------:R-:W-:Y:S02]  /*0f30*/  SHF.L.U32 R20, R17, R20, RZ ;  /* 0x0000001411147219 */ /* 0x000fe400000006ff */
[----:B------:R-:W-:Y:S02]  /*0f40*/  FSETP.NEU.FTZ.AND P0, PT, R15, R18, PT ;  /* 0x000000120f00720b */ /* 0x000fe40003f1d000 */
        /* <DEDUP_REMOVED lines=11> */
.L_x_137:
[----:B------:R-:W-:-:S04]  /*1000*/  LOP3.LUT R0, R0, 0x80000000, RZ, 0xc0, !PT ;  /* 0x8000000000007812 */ /* 0x000fc800078ec0ff */
[----:B------:R-:W-:Y:S01]  /*1010*/  LOP3.LUT R0, R0, 0x7f800000, RZ, 0xfc, !PT ;  /* 0x7f80000000007812 */ /* 0x000fe200078efcff */
[----:B------:R-:W-:Y:S06]  /*1020*/  BRA `(.L_x_138) ;  /* 0x0000000000047947 */ /* 0x000fec0003800000 */
.L_x_136:
[----:B------:R-:W-:-:S07]  /*1030*/  IMAD R0, R20, 0x800000, R0 ;  /* 0x0080000014007824 */ /* 0x000fce00078e0200 */
.L_x_138:
[----:B------:R-:W-:Y:S05]  /*1040*/  BSYNC.RECONVERGENT B3 ;  /* 0x0000000000037941 */ /* 0x000fea0003800200 */
.L_x_135:
[----:B------:R-:W-:Y:S05]  /*1050*/  BRA `(.L_x_139) ;  /* 0x0000000000207947 */ /* 0x000fea0003800000 */
.L_x_134:
[----:B------:R-:W-:-:S04]  /*1060*/  LOP3.LUT R0, R18, 0x80000000, R3, 0x48, !PT ;  /* 0x8000000012007812 */ /* 0x000fc800078e4803 */
[----:B------:R-:W-:Y:S01]  /*1070*/  LOP3.LUT R0, R0, 0x7f800000, RZ, 0xfc, !PT ;  /* 0x7f80000000007812 */ /* 0x000fe200078efcff */
[----:B------:R-:W-:Y:S06]  /*1080*/  BRA `(.L_x_139) ;  /* 0x0000000000147947 */ /* 0x000fec0003800000 */
.L_x_133:
[----:B------:R-:W-:Y:S01]  /*1090*/  LOP3.LUT R0, R18, 0x80000000, R3, 0x48, !PT ;  /* 0x8000000012007812 */ /* 0x000fe200078e4803 */
[----:B------:R-:W-:Y:S06]  /*10a0*/  BRA `(.L_x_139) ;  /* 0x00000000000c7947 */ /* 0x000fec0003800000 */
.L_x_132:
[----:B------:R-:W0:Y:S01]  /*10b0*/  MUFU.RSQ R0, -QNAN ;  /* 0xffc0000000007908 */ /* 0x000e220000001400 */
[----:B------:R-:W-:Y:S05]  /*10c0*/  BRA `(.L_x_139) ;  /* 0x0000000000047947 */ /* 0x000fea0003800000 */
.L_x_131:
[----:B------:R-:W-:-:S07]  /*10d0*/  FADD.FTZ R0, R3, R0 ;  /* 0x0000000003007221 */ /* 0x000fce0000010000 */
.L_x_139:
[----:B------:R-:W-:Y:S05]  /*10e0*/  BSYNC.RECONVERGENT B2 ;  /* 0x0000000000027941 */ /* 0x000fea0003800200 */
.L_x_129:
[----:B------:R-:W-:-:S04]  /*10f0*/  IMAD.MOV.U32 R17, RZ, RZ, 0x0 ;  /* 0x00000000ff117424 */ /* 0x000fc800078e00ff */
[----:B0-----:R-:W-:Y:S05]  /*1100*/  RET.REL.NODEC R16 `(_Z21computeResidualKernelPfS_S_Phiii) ;  /* 0xffffffec10bc7950 */ /* 0x001fea0003c3ffff */
.L_x_140:
        /* <DEDUP_REMOVED lines=15> */
.L_x_251:


//--------------------- .text._Z30subtractPressureGradientKernelPfS_Phiiif --------------------------
	.section	.text._Z30subtractPressureGradientKernelPfS_Phiiif,"ax",@progbits
	.align	128
        .global         _Z30subtractPressureGradientKernelPfS_Phiiif
        .type           _Z30subtractPressureGradientKernelPfS_Phiiif,@function
        .size           _Z30subtractPressureGradientKernelPfS_Phiiif,(.L_x_252 - _Z30subtractPressureGradientKernelPfS_Phiiif)
        .other          _Z30subtractPressureGradientKernelPfS_Phiiif,@"STO_CUDA_ENTRY STV_DEFAULT"
_Z30subtractPressureGradientKernelPfS_Phiiif:
.text._Z30subtractPressureGradientKernelPfS_Phiiif:
[----:B------:R-:W-:Y:S01]  /*0000*/  LDC R1, c[0x0][0x37c] ;  /* 0x0000df00ff017b82 */ /* 0x000fe20000000800 */
[----:B------:R-:W0:Y:S07]  /*0010*/  S2R R3, SR_TID.Y ;  /* 0x0000000000037919 */ /* 0x000e2e0000002200 */
[----:B------:R-:W1:Y:S01]  /*0020*/  LDC R5, c[0x0][0x360] ;  /* 0x0000d800ff057b82 */ /* 0x000e620000000800 */
[----:B------:R-:W2:Y:S01]  /*0030*/  LDCU UR7, c[0x0][0x3a0] ;  /* 0x00007400ff0777ac */ /* 0x000ea20008000800 */
[----:B------:R-:W1:Y:S01]  /*0040*/  S2R R0, SR_TID.X ;  /* 0x0000000000007919 */ /* 0x000e620000002100 */
[----:B------:R-:W3:Y:S05]  /*0050*/  S2R R7, SR_TID.Z ;  /* 0x0000000000077919 */ /* 0x000eea0000002300 */
[----:B------:R-:W0:Y:S08]  /*0060*/  S2UR UR5, SR_CTAID.Y ;  /* 0x00000000000579c3 */ /* 0x000e300000002600 */
[----:B------:R-:W0:Y:S08]  /*0070*/  LDC R4, c[0x0][0x364] ;  /* 0x0000d900ff047b82 */ /* 0x000e300000000800 */
[----:B------:R-:W1:Y:S08]  /*0080*/  S2UR UR4, SR_CTAID.X ;  /* 0x00000000000479c3 */ /* 0x000e700000002500 */
[----:B------:R-:W4:Y:S08]  /*0090*/  LDC.64 R8, c[0x0][0x398] ;  /* 0x0000e600ff087b82 */ /* 0x000f300000000a00 */
[----:B------:R-:W3:Y:S01]  /*00a0*/  S2UR UR6, SR_CTAID.Z ;  /* 0x00000000000679c3 */ /* 0x000ee20000002700 */
[----:B0-----:R-:W-:-:S07]  /*00b0*/  IMAD R4, R4, UR5, R3 ;  /* 0x0000000504047c24 */ /* 0x001fce000f8e0203 */
[----:B------:R-:W3:Y:S01]  /*00c0*/  LDC R6, c[0x0][0x368] ;  /* 0x0000da00ff067b82 */ /* 0x000ee20000000800 */
[----:B-1----:R-:W-:Y:S01]  /*00d0*/  IMAD R5, R5, UR4, R0 ;  /* 0x0000000405057c24 */ /* 0x002fe2000f8e0200 */
[----:B----4-:R-:W-:-:S04]  /*00e0*/  ISETP.GE.AND P0, PT, R4, R9, PT ;  /* 0x000000090400720c */ /* 0x010fc80003f06270 */
[----:B------:R-:W-:Y:S01]  /*00f0*/  ISETP.GE.OR P0, PT, R5, R8, P0 ;  /* 0x000000080500720c */ /* 0x000fe20000706670 */
[----:B---3--:R-:W-:-:S05]  /*0100*/  IMAD R6, R6, UR6, R7 ;  /* 0x0000000606067c24 */ /* 0x008fca000f8e0207 */
[----:B--2---:R-:W-:-:S13]  /*0110*/  ISETP.GE.OR P0, PT, R6, UR7, P0 ;  /* 0x0000000706007c0c */ /* 0x004fda0008706670 */
[----:B------:R-:W-:Y:S05]  /*0120*/  @P0 EXIT ;  /* 0x000000000000094d */ /* 0x000fea0003800000 */
[----:B------:R-:W0:Y:S01]  /*0130*/  LDCU.64 UR8, c[0x0][0x390] ;  /* 0x00007200ff0877ac */ /* 0x000e220008000a00 */
[----:B------:R-:W-:Y:S01]  /*0140*/  IMAD R11, R6, R9, R4 ;  /* 0x00000009060b7224 */ /* 0x000fe200078e0204 */
[----:B------:R-:W1:Y:S03]  /*0150*/  LDCU.64 UR6, c[0x0][0x358] ;  /* 0x00006b00ff0677ac */ /* 0x000e660008000a00 */
[----:B------:R-:W-:-:S04]  /*0160*/  IMAD R0, R11, R8, RZ ;  /* 0x000000080b007224 */ /* 0x000fc800078e02ff */
[----:B------:R-:W-:-:S05]  /*0170*/  IMAD.IADD R7, R5, 0x1, R0 ;  /* 0x0000000105077824 */ /* 0x000fca00078e0200 */
        /* <DEDUP_REMOVED lines=11> */
[----:B------:R-:W1:Y:S01]  /*0230*/  LDC.64 R14, c[0x0][0x388] ;  /* 0x0000e200ff0e7b82 */ /* 0x000e620000000a00 */
[----:B0-----:R-:W-:Y:S01]  /*0240*/  VIADD R2, R8, 0xffffffff ;  /* 0xffffffff08027836 */ /* 0x001fe20000000000 */
[----:B------:R-:W-:Y:S01]  /*0250*/  BSSY.RECONVERGENT B0, `(.L_x_141) ;  /* 0x000002e000007945 */ /* 0x000fe20003800200 */
[----:B------:R-:W-:-:S03]  /*0260*/  IMAD.MOV.U32 R10, RZ, RZ, RZ ;  /* 0x000000ffff0a7224 */ /* 0x000fc600078e00ff */
[----:B------:R-:W-:-:S04]  /*0270*/  ISETP.GE.AND P0, PT, R5, R2, PT ;  /* 0x000000020500720c */ /* 0x000fc80003f06270 */
[----:B------:R-:W-:Y:S01]  /*0280*/  ISETP.LT.OR P0, PT, R5, 0x1, P0 ;  /* 0x000000010500780c */ /* 0x000fe20000701670 */
[----:B-1----:R-:W-:-:S12]  /*0290*/  IMAD.WIDE R2, R7, 0x4, R14 ;  /* 0x0000000407027825 */ /* 0x002fd800078e020e */
[----:B------:R-:W-:Y:S05]  /*02a0*/  @P0 BRA `(.L_x_142) ;  /* 0x0000000000a00947 */ /* 0x000fea0003800000 */
[----:B------:R-:W-:Y:S01]  /*02b0*/  VIADD R17, R5, 0x1 ;  /* 0x0000000105117836 */ /* 0x000fe20000000000 */
[----:B------:R-:W-:Y:S04]  /*02c0*/  BSSY.RECONVERGENT B1, `(.L_x_143) ;  /* 0x0000013000017945 */ /* 0x000fe80003800200 */
[----:B------:R-:W-:Y:S01]  /*02d0*/  BSSY.RELIABLE B2, `(.L_x_144) ;  /* 0x0000010000027945 */ /* 0x000fe20003800100 */
[----:B------:R-:W-:-:S13]  /*02e0*/  ISETP.GE.AND P0, PT, R17, R8, PT ;  /* 0x000000081100720c */ /* 0x000fda0003f06270 */
[----:B------:R-:W-:Y:S05]  /*02f0*/  @P0 BRA `(.L_x_145) ;  /* 0x0000000000340947 */ /* 0x000fea0003800000 */
[----:B------:R-:W-:-:S05]  /*0300*/  IADD3 R0, P0, PT, R5, R0, RZ ;  /* 0x0000000005007210 */ /* 0x000fca0007f1e0ff */
[----:B------:R-:W-:Y:S01]  /*0310*/  IMAD.X R19, RZ, RZ, RZ, P0 ;  /* 0x000000ffff137224 */ /* 0x000fe200000e06ff */
[----:B------:R-:W-:-:S04]  /*0320*/  IADD3 R16, P0, PT, R0, UR8, RZ ;  /* 0x0000000800107c10 */ /* 0x000fc8000ff1e0ff */
[----:B------:R-:W-:-:S05]  /*0330*/  IADD3.X R17, PT, PT, R19, UR9, RZ, P0, !PT ;  /* 0x0000000913117c10 */ /* 0x000fca00087fe4ff */
[----:B------:R-:W2:Y:S02]  /*0340*/  LDG.E.U8 R16, desc[UR6][R16.64+0x1] ;  /* 0x0000010610107981 */ /* 0x000ea4000c1e1100 */
[----:B--2---:R-:W-:-:S13]  /*0350*/  ISETP.NE.AND P0, PT, R16, RZ, PT ;  /* 0x000000ff1000720c */ /* 0x004fda0003f05270 */
[----:B------:R-:W-:Y:S05]  /*0360*/  @!P0 BREAK.RELIABLE B2 ;  /* 0x0000000000028942 */ /* 0x000fea0003800100 */
[----:B------:R-:W-:Y:S05]  /*0370*/  @P0 BRA `(.L_x_145) ;  /* 0x0000000000140947 */ /* 0x000fea0003800000 */
[----:B------:R-:W0:Y:S02]  /*0380*/  LDCU.64 UR4, c[0x0][0x388] ;  /* 0x00007100ff0477ac */ /* 0x000e240008000a00 */
[----:B0-----:R-:W-:-:S04]  /*0390*/  LEA R16, P0, R0, UR4, 0x2 ;  /* 0x0000000400107c11 */ /* 0x001fc8000f8010ff */
[----:B------:R-:W-:-:S05]  /*03a0*/  LEA.HI.X R17, R0, UR5, R19, 0x2, P0 ;  /* 0x0000000500117c11 */ /* 0x000fca00080f1413 */
[----:B------:R1:W5:Y:S01]  /*03b0*/  LDG.E R0, desc[UR6][R16.64+0x4] ;  /* 0x0000040610007981 */ /* 0x000362000c1e1900 */
[----:B------:R-:W-:Y:S05]  /*03c0*/  BRA `(.L_x_146) ;  /* 0x0000000000087947 */ /* 0x000fea0003800000 */
.L_x_145:
[----:B------:R-:W-:Y:S05]  /*03d0*/  BSYNC.RELIABLE B2 ;  /* 0x0000000000027941 */ /* 0x000fea0003800100 */
.L_x_144:
[----:B------:R0:W5:Y:S02]  /*03e0*/  LDG.E R0, desc[UR6][R2.64] ;  /* 0x0000000602007981 */ /* 0x000164000c1e1900 */
.L_x_146:
[----:B------:R-:W-:Y:S05]  /*03f0*/  BSYNC.RECONVERGENT B1 ;  /* 0x0000000000017941 */ /* 0x000fea0003800200 */
.L_x_143:
[----:B------:R-:W-:Y:S01]  /*0400*/  ISETP.GT.AND P0, PT, R5, R8, PT ;  /* 0x000000080500720c */ /* 0x000fe20003f04270 */
[----:B------:R-:W-:Y:S04]  /*0410*/  BSSY.RECONVERGENT B1, `(.L_x_147) ;  /* 0x000000f000017945 */ /* 0x000fe80003800200 */
[----:B------:R-:W-:Y:S08]  /*0420*/  BSSY.RELIABLE B2, `(.L_x_148) ;  /* 0x000000c000027945 */ /* 0x000ff00003800100 */
[----:B------:R-:W-:Y:S05]  /*0430*/  @P0 BRA `(.L_x_149) ;  /* 0x0000000000280947 */ /* 0x000fea0003800000 */
[----:B------:R-:W-:-:S05]  /*0440*/  VIADD R19, R7, 0xffffffff ;  /* 0xffffffff07137836 */ /* 0x000fca0000000000 */
[----:B-1----:R-:W-:-:S05]  /*0450*/  IADD3 R16, P0, PT, R19, UR8, RZ ;  /* 0x0000000813107c10 */ /* 0x002fca000ff1e0ff */
[----:B------:R-:W-:-:S05]  /*0460*/  IMAD.X R17, RZ, RZ, UR9, P0 ;  /* 0x00000009ff117e24 */ /* 0x000fca00080e06ff */
[----:B------:R-:W2:Y:S02]  /*0470*/  LDG.E.U8 R16, desc[UR6][R16.64] ;  /* 0x0000000610107981 */ /* 0x000ea4000c1e1100 */
[----:B--2---:R-:W-:-:S13]  /*0480*/  ISETP.NE.AND P0, PT, R16, RZ, PT ;  /* 0x000000ff1000720c */ /* 0x004fda0003f05270 */
[----:B------:R-:W-:Y:S05]  /*0490*/  @!P0 BREAK.RELIABLE B2 ;  /* 0x0000000000028942 */ /* 0x000fea0003800100 */
[----:B------:R-:W-:Y:S05]  /*04a0*/  @P0 BRA `(.L_x_149) ;  /* 0x00000000000c0947 */ /* 0x000fea0003800000 */
[----:B------:R-:W-:-:S06]  /*04b0*/  IMAD.WIDE.U32 R16, R19, 0x4, R14 ;  /* 0x0000000413107825 */ /* 0x000fcc00078e000e */
[----:B------:R1:W5:Y:S01]  /*04c0*/  LDG.E R17, desc[UR6][R16.64] ;  /* 0x0000000610117981 */ /* 0x000362000c1e1900 */
[----:B------:R-:W-:Y:S05]  /*04d0*/  BRA `(.L_x_150) ;  /* 0x0000000000087947 */ /* 0x000fea0003800000 */
.L_x_149:
[----:B------:R-:W-:Y:S05]  /*04e0*/  BSYNC.RELIABLE B2 ;  /* 0x0000000000027941 */ /* 0x000fea0003800100 */
.L_x_148:
[----:B-1----:R2:W5:Y:S02]  /*04f0*/  LDG.E R17, desc[UR6][R2.64] ;  /* 0x0000000602117981 */ /* 0x002564000c1e1900 */
.L_x_150:
[----:B------:R-:W-:Y:S05]  /*0500*/  BSYNC.RECONVERGENT B1 ;  /* 0x0000000000017941 */ /* 0x000fea0003800200 */
.L_x_147:
[----:B-----5:R-:W-:-:S04]  /*0510*/  FADD R0, -R17, R0 ;  /* 0x0000000011007221 */ /* 0x020fc80000000100 */
[----:B------:R-:W-:-:S07]  /*0520*/  FMUL R10, R0, 8 ;  /* 0x41000000000a7820 */ /* 0x000fce0000400000 */
.L_x_142:
[----:B------:R-:W-:Y:S05]  /*0530*/  BSYNC.RECONVERGENT B0 ;  /* 0x0000000000007941 */ /* 0x000fea0003800200 */
.L_x_141:
[----:B------:R-:W-:Y:S05]  /*0540*/  WARPSYNC.ALL ;  /* 0x0000000000007948 */ /* 0x000fea0003800000 */
[----:B------:R-:W-:Y:S01]  /*0550*/  VIADD R17, R9, 0xffffffff ;  /* 0xffffffff09117836 */ /* 0x000fe20000000000 */
[----:B------:R-:W-:Y:S01]  /*0560*/  BSSY.RECONVERGENT B0, `(.L_x_151) ;  /* 0x000003b000007945 */ /* 0x000fe20003800200 */
[----:B------:R-:W-:-:S03]  /*0570*/  IMAD.MOV.U32 R0, RZ, RZ, RZ ;  /* 0x000000ffff007224 */ /* 0x000fc600078e00ff */
[----:B------:R-:W-:-:S04]  /*0580*/  ISETP.GE.U32.AND P0, PT, R4, R17, PT ;  /* 0x000000110400720c */ /* 0x000fc80003f06070 */
[----:B------:R-:W-:-:S13]  /*0590*/  ISETP.EQ.OR P0, PT, R4, RZ, P0 ;  /* 0x000000ff0400720c */ /* 0x000fda0000702670 */
[----:B------:R-:W-:Y:S05]  /*05a0*/  @P0 BRA `(.L_x_152) ;  /* 0x0000000000d80947 */ /* 0x000fea0003800000 */
[----:B------:R-:W-:Y:S01]  /*05b0*/  VIADD R0, R4, 0x1 ;  /* 0x0000000104007836 */ /* 0x000fe20000000000 */
[----:B------:R-:W-:Y:S04]  /*05c0*/  BSSY.RECONVERGENT B1, `(.L_x_153) ;  /* 0x0000011000017945 */ /* 0x000fe80003800200 */
[----:B------:R-:W-:Y:S01]  /*05d0*/  BSSY.RELIABLE B2, `(.L_x_154) ;  /* 0x000000e000027945 */ /* 0x000fe20003800100 */
[----:B------:R-:W-:-:S04]  /*05e0*/  ISETP.GE.U32.AND P0, PT, R0, R9, PT ;  /* 0x000000090000720c */ /* 0x000fc80003f06070 */
[----:B------:R-:W-:-:S13]  /*05f0*/  ISETP.LT.OR P0, PT, R5, RZ, P0 ;  /* 0x000000ff0500720c */ /* 0x000fda0000701670 */
[----:B------:R-:W-:Y:S05]  /*0600*/  @P0 BRA `(.L_x_155) ;  /* 0x0000000000280947 */ /* 0x000fea0003800000 */
[----:B------:R-:W-:-:S04]  /*0610*/  IADD3 R12, P0, PT, R12, R8, RZ ;  /* 0x000000080c0c7210 */ /* 0x000fc80007f1e0ff */
[----:B------:R-:W-:-:S05]  /*0620*/  LEA.HI.X.SX32 R13, R8, R13, 0x1, P0 ;  /* 0x0000000d080d7211 */ /* 0x000fca00000f0eff */
[----:B------:R-:W3:Y:S02]  /*0630*/  LDG.E.U8 R12, desc[UR6][R12.64] ;  /* 0x000000060c0c7981 */ /* 0x000ee4000c1e1100 */
[----:B---3--:R-:W-:-:S13]  /*0640*/  ISETP.NE.AND P0, PT, R12, RZ, PT ;  /* 0x000000ff0c00720c */ /* 0x008fda0003f05270 */
[----:B------:R-:W-:Y:S05]  /*0650*/  @!P0 BREAK.RELIABLE B2 ;  /* 0x0000000000028942 */ /* 0x000fea0003800100 */
[----:B------:R-:W-:Y:S05]  /*0660*/  @P0 BRA `(.L_x_155) ;  /* 0x0000000000100947 */ /* 0x000fea0003800000 */
[----:B------:R-:W-:-:S04]  /*0670*/  IMAD.IADD R13, R7, 0x1, R8 ;  /* 0x00000001070d7824 */ /* 0x000fc800078e0208 */
[----:B------:R-:W-:-:S05]  /*0680*/  IMAD.WIDE R12, R13, 0x4, R14 ;  /* 0x000000040d0c7825 */ /* 0x000fca00078e020e */
[----:B------:R3:W5:Y:S01]  /*0690*/  LDG.E R0, desc[UR6][R12.64] ;  /* 0x000000060c007981 */ /* 0x000762000c1e1900 */
[----:B------:R-:W-:Y:S05]  /*06a0*/  BRA `(.L_x_156) ;  /* 0x0000000000087947 */ /* 0x000fea0003800000 */
.L_x_155:
[----:B------:R-:W-:Y:S05]  /*06b0*/  BSYNC.RELIABLE B2 ;  /* 0x0000000000027941 */ /* 0x000fea0003800100 */
.L_x_154:
[----:B------:R4:W5:Y:S02]  /*06c0*/  LDG.E R0, desc[UR6][R2.64] ;  /* 0x0000000602007981 */ /* 0x000964000c1e1900 */
.L_x_156:
[----:B------:R-:W-:Y:S05]  /*06d0*/  BSYNC.RECONVERGENT B1 ;  /* 0x0000000000017941 */ /* 0x000fea0003800200 */
.L_x_153:
[----:B------:R-:W-:Y:S01]  /*06e0*/  ISETP.GT.U32.AND P0, PT, R4, R9, PT ;  /* 0x000000090400720c */ /* 0x000fe20003f04070 */
[----:B------:R-:W-:Y:S04]  /*06f0*/  BSSY.RECONVERGENT B1, `(.L_x_157) ;  /* 0x0000011000017945 */ /* 0x000fe80003800200 */
[----:B------:R-:W-:Y:S01]  /*0700*/  BSSY.RELIABLE B2, `(.L_x_158) ;  /* 0x000000e000027945 */ /* 0x000fe20003800100 */
[----:B------:R-:W-:-:S13]  /*0710*/  ISETP.LT.OR P0, PT, R5, RZ, P0 ;  /* 0x000000ff0500720c */ /* 0x000fda0000701670 */
[----:B------:R-:W-:Y:S05]  /*0720*/  @P0 BRA `(.L_x_159) ;  /* 0x00000000002c0947 */ /* 0x000fea0003800000 */
[----:B------:R-:W-:-:S04]  /*0730*/  VIADD R9, R11, 0xffffffff ;  /* 0xffffffff0b097836 */ /* 0x000fc80000000000 */
[----:B---3--:R-:W-:-:S05]  /*0740*/  IMAD R13, R9, R8, R5 ;  /* 0x00000008090d7224 */ /* 0x008fca00078e0205 */
[----:B------:R-:W-:-:S04]  /*0750*/  IADD3 R8, P0, PT, R13, UR8, RZ ;  /* 0x000000080d087c10 */ /* 0x000fc8000ff1e0ff */
[----:B------:R-:W-:-:S05]  /*0760*/  LEA.HI.X.SX32 R9, R13, UR9, 0x1, P0 ;  /* 0x000000090d097c11 */ /* 0x000fca00080f0eff */
[----:B------:R-:W3:Y:S02]  /*0770*/  LDG.E.U8 R8, desc[UR6][R8.64] ;  /* 0x0000000608087981 */ /* 0x000ee4000c1e1100 */
[----:B---3--:R-:W-:-:S13]  /*0780*/  ISETP.NE.AND P0, PT, R8, RZ, PT ;  /* 0x000000ff0800720c */ /* 0x008fda0003f05270 */
[----:B------:R-:W-:Y:S05]  /*0790*/  @!P0 BREAK.RELIABLE B2 ;  /* 0x0000000000028942 */ /* 0x000fea0003800100 */
[----:B------:R-:W-:Y:S05]  /*07a0*/  @P0 BRA `(.L_x_159) ;  /* 0x00000000000c0947 */ /* 0x000fea0003800000 */
[----:B------:R-:W-:-:S06]  /*07b0*/  IMAD.WIDE R14, R13, 0x4, R14 ;  /* 0x000000040d0e7825 */ /* 0x000fcc00078e020e */
[----:B------:R3:W5:Y:S01]  /*07c0*/  LDG.E R15, desc[UR6][R14.64] ;  /* 0x000000060e0f7981 */ /* 0x000762000c1e1900 */
[----:B------:R-:W-:Y:S05]  /*07d0*/  BRA `(.L_x_160) ;  /* 0x0000000000087947 */ /* 0x000fea0003800000 */
.L_x_159:
[----:B------:R-:W-:Y:S05]  /*07e0*/  BSYNC.RELIABLE B2 ;  /* 0x0000000000027941 */ /* 0x000fea0003800100 */
.L_x_158:
[----:B------:R0:W5:Y:S02]  /*07f0*/  LDG.E R15, desc[UR6][R2.64] ;  /* 0x00000006020f7981 */ /* 0x000164000c1e1900 */
.L_x_160:
[----:B------:R-:W-:Y:S05]  /*0800*/  BSYNC.RECONVERGENT B1 ;  /* 0x0000000000017941 */ /* 0x000fea0003800200 */
.L_x_157:
[----:B-----5:R-:W-:Y:S01]  /*0810*/  FADD R0, -R15, R0 ;  /* 0x000000000f007221 */ /* 0x020fe20000000100 */
[----:B------:R-:W-:Y:S01]  /*0820*/  IMAD.MOV.U32 R9, RZ, RZ, 0x41638e39 ;  /* 0x41638e39ff097424 */ /* 0x000fe200078e00ff */
[----:B------:R-:W-:Y:S01]  /*0830*/  BSSY.RECONVERGENT B2, `(.L_x_161) ;  /* 0x000000c000027945 */ /* 0x000fe20003800200 */
[----:B------:R-:W-:Y:S01]  /*0840*/  IMAD.MOV.U32 R8, RZ, RZ, 0x3d900000 ;  /* 0x3d900000ff087424 */ /* 0x000fe200078e00ff */
[----:B------:R-:W1:Y:S03]  /*0850*/  FCHK P0, R0, 0.0703125 ;  /* 0x3d90000000007902 */ /* 0x000e660000000000 */
[----:B------:R-:W-:-:S04]  /*0860*/  FFMA R8, R9, -R8, 1 ;  /* 0x3f80000009087423 */ /* 0x000fc80000000808 */
[----:B------:R-:W-:-:S04]  /*0870*/  FFMA R9, R8, R9, 14.222222328186035156 ;  /* 0x41638e3908097423 */ /* 0x000fc80000000009 */
[----:B------:R-:W-:-:S04]  /*0880*/  FFMA R8, R0, R9, RZ ;  /* 0x0000000900087223 */ /* 0x000fc800000000ff */
[----:B---3--:R-:W-:-:S04]  /*0890*/  FFMA R12, R8, -0.0703125, R0 ;  /* 0xbd900000080c7823 */ /* 0x008fc80000000000 */
[----:B------:R-:W-:Y:S01]  /*08a0*/  FFMA R8, R9, R12, R8 ;  /* 0x0000000c09087223 */ /* 0x000fe20000000008 */
[----:B-1----:R-:W-:Y:S06]  /*08b0*/  @!P0 BRA `(.L_x_162) ;  /* 0x00000000000c8947 */ /* 0x002fec0003800000 */
[----:B------:R-:W-:-:S07]  /*08c0*/  MOV R8, 0x8e0 ;  /* 0x000008e000087802 */ /* 0x000fce0000000f00 */
[----:B0-2-4-:R-:W-:Y:S05]  /*08d0*/  CALL.REL.NOINC `($__internal_6_$__cuda_sm3x_div_rn_noftz_f32_slowpath) ;  /* 0x00000004002c7944 */ /* 0x015fea0003c00000 */
[----:B------:R-:W-:-:S07]  /*08e0*/  IMAD.MOV.U32 R8, RZ, RZ, R0 ;  /* 0x000000ffff087224 */ /* 0x000fce00078e0000 */
.L_x_162:
[----:B------:R-:W-:Y:S05]  /*08f0*/  BSYNC.RECONVERGENT B2 ;  /* 0x0000000000027941 */ /* 0x000fea0003800200 */
.L_x_161:
[----:B------:R-:W-:-:S07]  /*0900*/  IMAD.MOV.U32 R0, RZ, RZ, R8 ;  /* 0x000000ffff007224 */ /* 0x000fce00078e0008 */
.L_x_152:
[----:B------:R-:W-:Y:S05]  /*0910*/  BSYNC.RECONVERGENT B0 ;  /* 0x0000000000007941 */ /* 0x000fea0003800200 */
.L_x_151:
[----:B------:R-:W-:Y:S05]  /*0920*/  WARPSYNC.ALL ;  /* 0x0000000000007948 */ /* 0x000fea0003800000 */
[----:B------:R-:W3:Y:S01]  /*0930*/  LDCU UR5, c[0x0][0x3a0] ;  /* 0x00007400ff0577ac */ /* 0x000ee20008000800 */
[----:B------:R-:W-:Y:S01]  /*0940*/  BSSY.RECONVERGENT B0, `(.L_x_163) ;  /* 0x0000035000007945 */ /* 0x000fe20003800200 */
[----:B------:R-:W-:Y:S01]  /*0950*/  IMAD.MOV.U32 R8, RZ, RZ, RZ ;  /* 0x000000ffff087224 */ /* 0x000fe200078e00ff */
[----:B---3--:R-:W-:-:S06]  /*0960*/  UIADD3 UR4, UPT, UPT, UR5, -0x1, URZ ;  /* 0xffffffff05047890 */ /* 0x008fcc000fffe0ff */
[----:B------:R-:W-:-:S04]  /*0970*/  ISETP.GE.U32.AND P0, PT, R6, UR4, PT ;  /* 0x0000000406007c0c */ /* 0x000fc8000bf06070 */
[----:B------:R-:W-:-:S13]  /*0980*/  ISETP.EQ.OR P0, PT, R6, RZ, P0 ;  /* 0x000000ff0600720c */ /* 0x000fda0000702670 */
[----:B------:R-:W-:Y:S05]  /*0990*/  @P0 BRA `(.L_x_164) ;  /* 0x0000000000bc0947 */ /* 0x000fea0003800000 */
[----:B------:R-:W-:Y:S01]  /*09a0*/  VIADD R8, R6, 0x1 ;  /* 0x0000000106087836 */ /* 0x000fe20000000000 */
[----:B------:R-:W-:Y:S04]  /*09b0*/  BSSY.RECONVERGENT B1, `(.L_x_165) ;  /* 0x0000014000017945 */ /* 0x000fe80003800200 */
[----:B------:R-:W-:Y:S01]  /*09c0*/  BSSY.RELIABLE B2, `(.L_x_166) ;  /* 0x0000011000027945 */ /* 0x000fe20003800100 */
[----:B------:R-:W-:-:S04]  /*09d0*/  ISETP.GE.U32.AND P0, PT, R8, UR5, PT ;  /* 0x0000000508007c0c */ /* 0x000fc8000bf06070 */
[----:B------:R-:W-:-:S13]  /*09e0*/  ISETP.LT.OR P0, PT, R5, RZ, P0 ;  /* 0x000000ff0500720c */ /* 0x000fda0000701670 */
[----:B------:R-:W-:Y:S05]  /*09f0*/  @P0 BRA `(.L_x_167) ;  /* 0x0000000000340947 */ /* 0x000fea0003800000 */
[----:B------:R-:W3:Y:S02]  /*0a00*/  LDCU.128 UR8, c[0x0][0x390] ;  /* 0x00007200ff0877ac */ /* 0x000ee40008000c00 */
[----:B---3--:R-:W-:-:S04]  /*0a10*/  VIADD R8, R11, UR11 ;  /* 0x0000000b0b087c36 */ /* 0x008fc80008000000 */
[----:B------:R-:W-:-:S05]  /*0a20*/  IMAD R11, R8, UR10, R5 ;  /* 0x0000000a080b7c24 */ /* 0x000fca000f8e0205 */
[----:B------:R-:W-:-:S04]  /*0a30*/  IADD3 R8, P0, PT, R11, UR8, RZ ;  /* 0x000000080b087c10 */ /* 0x000fc8000ff1e0ff */
[----:B------:R-:W-:-:S05]  /*0a40*/  LEA.HI.X.SX32 R9, R11, UR9, 0x1, P0 ;  /* 0x000000090b097c11 */ /* 0x000fca00080f0eff */
[----:B------:R-:W3:Y:S02]  /*0a50*/  LDG.E.U8 R8, desc[UR6][R8.64] ;  /* 0x0000000608087981 */ /* 0x000ee4000c1e1100 */
[----:B---3--:R-:W-:-:S13]  /*0a60*/  ISETP.NE.AND P0, PT, R8, RZ, PT ;  /* 0x000000ff0800720c */ /* 0x008fda0003f05270 */
[----:B------:R-:W-:Y:S05]  /*0a70*/  @!P0 BREAK.RELIABLE B2 ;  /* 0x0000000000028942 */ /* 0x000fea0003800100 */
[----:B------:R-:W-:Y:S05]  /*0a80*/  @P0 BRA `(.L_x_167) ;  /* 0x0000000000100947 */ /* 0x000fea0003800000 */
[----:B------:R-:W3:Y:S02]  /*0a90*/  LDC.64 R8, c[0x0][0x388] ;  /* 0x0000e200ff087b82 */ /* 0x000ee40000000a00 */
[----:B---3--:R-:W-:-:S06]  /*0aa0*/  IMAD.WIDE R8, R11, 0x4, R8 ;  /* 0x000000040b087825 */ /* 0x008fcc00078e0208 */
[----:B------:R3:W5:Y:S01]  /*0ab0*/  LDG.E R8, desc[UR6][R8.64] ;  /* 0x0000000608087981 */ /* 0x000762000c1e1900 */
[----:B------:R-:W-:Y:S05]  /*0ac0*/  BRA `(.L_x_168) ;  /* 0x0000000000087947 */ /* 0x000fea0003800000 */
.L_x_167:
[----:B------:R-:W-:Y:S05]  /*0ad0*/  BSYNC.RELIABLE B2 ;  /* 0x0000000000027941 */ /* 0x000fea0003800100 */
.L_x_166:
[----:B------:R3:W5:Y:S02]  /*0ae0*/  LDG.E R8, desc[UR6][R2.64] ;  /* 0x0000000602087981 */ /* 0x000764000c1e1900 */
.L_x_168:
[----:B------:R-:W-:Y:S05]  /*0af0*/  BSYNC.RECONVERGENT B1 ;  /* 0x0000000000017941 */ /* 0x000fea0003800200 */
.L_x_165:
[----:B------:R-:W-:Y:S01]  /*0b00*/  ISETP.GT.U32.AND P0, PT, R6, UR5, PT ;  /* 0x0000000506007c0c */ /* 0x000fe2000bf04070 */
[----:B------:R-:W-:Y:S04]  /*0b10*/  BSSY.RECONVERGENT B1, `(.L_x_169) ;  /* 0x0000015000017945 */ /* 0x000fe80003800200 */
[----:B------:R-:W-:Y:S01]  /*0b20*/  BSSY.RELIABLE B2, `(.L_x_170) ;  /* 0x0000012000027945 */ /* 0x000fe20003800100 */
[----:B------:R-:W-:-:S13]  /*0b30*/  ISETP.LT.OR P0, PT, R5, RZ, P0 ;  /* 0x000000ff0500720c */ /* 0x000fda0000701670 */
[----:B------:R-:W-:Y:S05]  /*0b40*/  @P0 BRA `(.L_x_171) ;  /* 0x00000000003c0947 */ /* 0x000fea0003800000 */
[----:B------:R-:W3:Y:S08]  /*0b50*/  LDC.64 R12, c[0x0][0x398] ;  /* 0x0000e600ff0c7b82 */ /* 0x000ef00000000a00 */
[----:B------:R-:W0:Y:S01]  /*0b60*/  LDC.64 R14, c[0x0][0x390] ;  /* 0x0000e400ff0e7b82 */ /* 0x000e220000000a00 */
[----:B---3--:R-:W-:-:S04]  /*0b70*/  IMAD R9, R6, R13, -R13 ;  /* 0x0000000d06097224 */ /* 0x008fc800078e0a0d */
[----:B------:R-:W-:-:S04]  /*0b80*/  IMAD.IADD R9, R4, 0x1, R9 ;  /* 0x0000000104097824 */ /* 0x000fc800078e0209 */
[----:B------:R-:W-:-:S05]  /*0b90*/  IMAD R9, R9, R12, R5 ;  /* 0x0000000c09097224 */ /* 0x000fca00078e0205 */
[----:B0-----:R-:W-:-:S04]  /*0ba0*/  IADD3 R4, P0, PT, R9, R14, RZ ;  /* 0x0000000e09047210 */ /* 0x001fc80007f1e0ff */
[----:B------:R-:W-:-:S05]  /*0bb0*/  LEA.HI.X.SX32 R5, R9, R15, 0x1, P0 ;  /* 0x0000000f09057211 */ /* 0x000fca00000f0eff */
[----:B------:R-:W3:Y:S02]  /*0bc0*/  LDG.E.U8 R4, desc[UR6][R4.64] ;  /* 0x0000000604047981 */ /* 0x000ee4000c1e1100 */
[----:B---3--:R-:W-:-:S13]  /*0bd0*/  ISETP.NE.AND P0, PT, R4, RZ, PT ;  /* 0x000000ff0400720c */ /* 0x008fda0003f05270 */
[----:B------:R-:W-:Y:S05]  /*0be0*/  @!P0 BREAK.RELIABLE B2 ;  /* 0x0000000000028942 */ /* 0x000fea0003800100 */
[----:B------:R-:W-:Y:S05]  /*0bf0*/  @P0 BRA `(.L_x_171) ;  /* 0x0000000000100947 */ /* 0x000fea0003800000 */
[----:B--2-4-:R-:W0:Y:S02]  /*0c00*/  LDC.64 R2, c[0x0][0x388] ;  /* 0x0000e200ff027b82 */ /* 0x014e240000000a00 */
[----:B0-----:R-:W-:-:S06]  /*0c10*/  IMAD.WIDE R2, R9, 0x4, R2 ;  /* 0x0000000409027825 */ /* 0x001fcc00078e0202 */
[----:B------:R0:W5:Y:S01]  /*0c20*/  LDG.E R3, desc[UR6][R2.64] ;  /* 0x0000000602037981 */ /* 0x000162000c1e1900 */
[----:B------:R-:W-:Y:S05]  /*0c30*/  BRA `(.L_x_172) ;  /* 0x0000000000087947 */ /* 0x000fea0003800000 */
.L_x_171:
[----:B------:R-:W-:Y:S05]  /*0c40*/  BSYNC.RELIABLE B2 ;  /* 0x0000000000027941 */ /* 0x000fea0003800100 */
.L_x_170:
[----:B0-234-:R2:W5:Y:S02]  /*0c50*/  LDG.E R3, desc[UR6][R2.64] ;  /* 0x0000000602037981 */ /* 0x01d564000c1e1900 */
.L_x_172:
[----:B------:R-:W-:Y:S05]  /*0c60*/  BSYNC.RECONVERGENT B1 ;  /* 0x0000000000017941 */ /* 0x000fea0003800200 */
.L_x_169:
[----:B-----5:R-:W-:-:S04]  /*0c70*/  FADD R8, -R3, R8 ;  /* 0x0000000803087221 */ /* 0x020fc80000000100 */
[----:B------:R-:W-:-:S07]  /*0c80*/  FMUL R8, R8, 8 ;  /* 0x4100000008087820 */ /* 0x000fce0000400000 */
.L_x_164:
[----:B------:R-:W-:Y:S05]  /*0c90*/  BSYNC.RECONVERGENT B0 ;  /* 0x0000000000007941 */ /* 0x000fea0003800200 */
.L_x_163:
[----:B------:R-:W-:Y:S05]  /*0ca0*/  WARPSYNC.ALL ;  /* 0x0000000000007948 */ /* 0x000fea0003800000 */
[----:B0-2-4-:R-:W0:Y:S01]  /*0cb0*/  LDC.64 R2, c[0x0][0x380] ;  /* 0x0000e000ff027b82 */ /* 0x015e220000000a00 */
[----:B------:R-:W-:Y:S01]  /*0cc0*/  IMAD R7, R7, 0x3, RZ ;  /* 0x0000000307077824 */ /* 0x000fe200078e02ff */
[----:B------:R-:W2:Y:S03]  /*0cd0*/  LDCU UR4, c[0x0][0x3a4] ;  /* 0x00007480ff0477ac */ /* 0x000ea60008000800 */
[----:B0-----:R-:W-:-:S05]  /*0ce0*/  IMAD.WIDE R2, R7, 0x4, R2 ;  /* 0x0000000407027825 */ /* 0x001fca00078e0202 */
[----:B------:R-:W2:Y:S04]  /*0cf0*/  LDG.E R5, desc[UR6][R2.64] ;  /* 0x0000000602057981 */ /* 0x000ea8000c1e1900 */
[----:B------:R-:W3:Y:S04]  /*0d00*/  LDG.E R7, desc[UR6][R2.64+0x4] ;  /* 0x0000040602077981 */ /* 0x000ee8000c1e1900 */
[----:B------:R-:W4:Y:S01]  /*0d10*/  LDG.E R9, desc[UR6][R2.64+0x8] ;  /* 0x0000080602097981 */ /* 0x000f22000c1e1900 */
[----:B--2---:R-:W-:Y:S01]  /*0d20*/  FFMA R5, -R10, UR4, R5 ;  /* 0x000000040a057c23 */ /* 0x004fe20008000105 */
[----:B---3--:R-:W-:-:S04]  /*0d30*/  FFMA R7, -R0, UR4, R7 ;  /* 0x0000000400077c23 */ /* 0x008fc80008000107 */
[----:B------:R-:W-:Y:S01]  /*0d40*/  STG.E desc[UR6][R2.64], R5 ;  /* 0x0000000502007986 */ /* 0x000fe2000c101906 */
[----:B----4-:R-:W-:-:S03]  /*0d50*/  FFMA R9, -R8, UR4, R9 ;  /* 0x0000000408097c23 */ /* 0x010fc60008000109 */
[----:B------:R-:W-:Y:S04]  /*0d60*/  STG.E desc[UR6][R2.64+0x4], R7 ;  /* 0x0000040702007986 */ /* 0x000fe8000c101906 */
[----:B------:R-:W-:Y:S01]  /*0d70*/  STG.E desc[UR6][R2.64+0x8], R9 ;  /* 0x0000080902007986 */ /* 0x000fe2000c101906 */
[----:B------:R-:W-:Y:S05]  /*0d80*/  EXIT ;  /* 0x000000000000794d */ /* 0x000fea0003800000 */
        .weak           $__internal_6_$__cuda_sm3x_div_rn_noftz_f32_slowpath
        .type           $__internal_6_$__cuda_sm3x_div_rn_noftz_f32_slowpath,@function
        .size           $__internal_6_$__cuda_sm3x_div_rn_noftz_f32_slowpath,(.L_x_252 - $__internal_6_$__cuda_sm3x_div_rn_noftz_f32_slowpath)
$__internal_6_$__cuda_sm3x_div_rn_noftz_f32_slowpath:
[--C-:B------:R-:W-:Y:S01]  /*0d90*/  SHF.R.U32.HI R9, RZ, 0x17, R0.reuse ;  /* 0x00000017ff097819 */ /* 0x100fe20000011600 */
[----:B------:R-:W-:Y:S04]  /*0da0*/  BSSY.RECONVERGENT B1, `(.L_x_173) ;  /* 0x000005c000017945 */ /* 0x000fe80003800200 */
[----:B------:R-:W-:Y:S01]  /*0db0*/  BSSY.RELIABLE B3, `(.L_x_174) ;  /* 0x000001a000037945 */ /* 0x000fe20003800100 */
[----:B------:R-:W-:Y:S01]  /*0dc0*/  LOP3.LUT R13, R9, 0xff, RZ, 0xc0, !PT ;  /* 0x000000ff090d7812 */ /* 0x000fe200078ec0ff */
[----:B------:R-:W-:-:S04]  /*0dd0*/  IMAD.MOV.U32 R9, RZ, RZ, R0 ;  /* 0x000000ffff097224 */ /* 0x000fc800078e0000 */
[----:B------:R-:W-:-:S05]  /*0de0*/  VIADD R14, R13, 0xffffffff ;  /* 0xffffffff0d0e7836 */ /* 0x000fca0000000000 */
[----:B------:R-:W-:-:S13]  /*0df0*/  ISETP.GT.U32.OR P0, PT, R14, 0xfd, !PT ;  /* 0x000000fd0e00780c */ /* 0x000fda0007f04470 */
[----:B------:R-:W-:Y:S01]  /*0e00*/  @!P0 IMAD.MOV.U32 R12, RZ, RZ, RZ ;  /* 0x000000ffff0c8224 */ /* 0x000fe200078e00ff */
[----:B------:R-:W-:Y:S06]  /*0e10*/  @!P0 BRA `(.L_x_175) ;  /* 0x00000000004c8947 */ /* 0x000fec0003800000 */
[----:B------:R-:W-:-:S13]  /*0e20*/  FSETP.GTU.FTZ.AND P0, PT, |R0|, +INF , PT ;  /* 0x7f8000000000780b */ /* 0x000fda0003f1c200 */
[----:B------:R-:W-:Y:S05]  /*0e30*/  @P0 BREAK.RELIABLE B3 ;  /* 0x0000000000030942 */ /* 0x000fea0003800100 */
[----:B------:R-:W-:Y:S05]  /*0e40*/  @P0 BRA `(.L_x_176) ;  /* 0x0000000400400947 */ /* 0x000fea0003800000 */
[----:B------:R-:W-:-:S05]  /*0e50*/  IMAD.MOV.U32 R12, RZ, RZ, 0x3d900000 ;  /* 0x3d900000ff0c7424 */ /* 0x000fca00078e00ff */
        /* <DEDUP_REMOVED lines=12> */
[----:B------:R-:W-:Y:S02]  /*0f20*/  @P0 IMAD.MOV.U32 R12, RZ, RZ, RZ ;  /* 0x000000ffff0c0224 */ /* 0x000fe400078e00ff */
[----:B------:R-:W-:Y:S01]  /*0f30*/  @!P0 FFMA R9, R0, 1.84467440737095516160e+19, RZ ;  /* 0x5f80000000098823 */ /* 0x000fe200000000ff */
[----:B------:R-:W-:-:S07]  /*0f40*/  @!P0 IMAD.MOV.U32 R12, RZ, RZ, -0x40 ;  /* 0xffffffc0ff0c8424 */ /* 0x000fce00078e00ff */
.L_x_175:
[----:B------:R-:W-:Y:S05]  /*0f50*/  BSYNC.RELIABLE B3 ;  /* 0x0000000000037941 */ /* 0x000fea0003800100 */
.L_x_174:
[----:B------:R-:W-:Y:S01]  /*0f60*/  UMOV UR4, 0x3d900000 ;  /* 0x3d90000000047882 */ /* 0x000fe20000000000 */
[----:B------:R-:W-:Y:S01]  /*0f70*/  VIADD R13, R13, 0xffffff81 ;  /* 0xffffff810d0d7836 */ /* 0x000fe20000000000 */
[----:B------:R-:W-:Y:S01]  /*0f80*/  UIADD3 UR4, UPT, UPT, UR4, 0x2000000, URZ ;  /* 0x0200000004047890 */ /* 0x000fe2000fffe0ff */
[----:B------:R-:W-:Y:S02]  /*0f90*/  BSSY.RECONVERGENT B3, `(.L_x_180) ;  /* 0x0000033000037945 */ /* 0x000fe40003800200 */
[----:B------:R-:W-:Y:S01]  /*0fa0*/  IMAD R0, R13, -0x800000, R9 ;  /* 0xff8000000d007824 */ /* 0x000fe200078e0209 */
[----:B------:R-:W-:Y:S02]  /*0fb0*/  IADD3 R12, PT, PT, R12, 0x4, R13 ;  /* 0x000000040c0c7810 */ /* 0x000fe40007ffe00d */
        /* <DEDUP_REMOVED lines=28> */
[----:B------:R-:W-:Y:S02]  /*1180*/  VIADD R14, R16, 0x20 ;  /* 0x00000020100e7836 */ /* 0x000fe40000000000 */
[----:B------:R-:W-:Y:S01]  /*1190*/  LOP3.LUT R13, R13, 0x800000, RZ, 0xfc, !PT ;  /* 0x008000000d0d7812 */ /* 0x000fe200078efcff */
[----:B------:R-:W-:Y:S01]  /*11a0*/  IMAD.MOV R15, RZ, RZ, -R16 ;  /* 0x000000ffff0f7224 */ /* 0x000fe200078e0a10 */
[----:B------:R-:W-:-:S02]  /*11b0*/  FSETP.NEU.FTZ.AND P0, PT, R9, R12, PT ;  /* 0x0000000c0900720b */ /* 0x000fc40003f1d000 */
[----:B------:R-:W-:Y:S02]  /*11c0*/  SHF.L.U32 R14, R13, R14, RZ ;  /* 0x0000000e0d0e7219 */ /* 0x000fe400000006ff */
[----:B------:R-:W-:Y:S02]  /*11d0*/  SEL R12, R15, RZ, P2 ;  /* 0x000000ff0f0c7207 */ /* 0x000fe40001000000 */
[----:B------:R-:W-:Y:S02]  /*11e0*/  ISETP.NE.AND P1, PT, R14, RZ, P1 ;  /* 0x000000ff0e00720c */ /* 0x000fe40000f25270 */
[----:B------:R-:W-:Y:S02]  /*11f0*/  SHF.R.U32.HI R12, RZ, R12, R13 ;  /* 0x0000000cff0c7219 */ /* 0x000fe4000001160d */
[----:B------:R-:W-:Y:S02]  /*1200*/  PLOP3.LUT P0, PT, P0, P1, PT, 0xf8, 0x8f ;  /* 0x00000000008f781c */ /* 0x000fe40000703f70 */
[----:B------:R-:W-:-:S02]  /*1210*/  SHF.R.U32.HI R14, RZ, 0x1, R12 ;  /* 0x00000001ff0e7819 */ /* 0x000fc4000001160c */
[----:B------:R-:W-:-:S04]  /*1220*/  SEL R9, RZ, 0x1, !P0 ;  /* 0x00000001ff097807 */ /* 0x000fc80004000000 */
[----:B------:R-:W-:-:S04]  /*1230*/  LOP3.LUT R9, R9, 0x1, R14, 0xf8, !PT ;  /* 0x0000000109097812 */ /* 0x000fc800078ef80e */
[----:B------:R-:W-:-:S05]  /*1240*/  LOP3.LUT R9, R9, R12, RZ, 0xc0, !PT ;  /* 0x0000000c09097212 */ /* 0x000fca00078ec0ff */
[----:B------:R-:W-:-:S05]  /*1250*/  IMAD.IADD R9, R14, 0x1, R9 ;  /* 0x000000010e097824 */ /* 0x000fca00078e0209 */
[----:B------:R-:W-:Y:S01]  /*1260*/  LOP3.LUT R0, R9, R0, RZ, 0xfc, !PT ;  /* 0x0000000009007212 */ /* 0x000fe200078efcff */
[----:B------:R-:W-:Y:S06]  /*1270*/  BRA `(.L_x_183) ;  /* 0x0000000000107947 */ /* 0x000fec0003800000 */
.L_x_182:
[----:B------:R-:W-:-:S04]  /*1280*/  LOP3.LUT R0, R0, 0x80000000, RZ, 0xc0, !PT ;  /* 0x8000000000007812 */ /* 0x000fc800078ec0ff */
[----:B------:R-:W-:Y:S01]  /*1290*/  LOP3.LUT R0, R0, 0x7f800000, RZ, 0xfc, !PT ;  /* 0x7f80000000007812 */ /* 0x000fe200078efcff */
[----:B------:R-:W-:Y:S06]  /*12a0*/  BRA `(.L_x_183) ;  /* 0x0000000000047947 */ /* 0x000fec0003800000 */
.L_x_181:
[----:B------:R-:W-:-:S07]  /*12b0*/  IMAD R0, R12, 0x800000, R0 ;  /* 0x008000000c007824 */ /* 0x000fce00078e0200 */
.L_x_183:
[----:B------:R-:W-:Y:S05]  /*12c0*/  BSYNC.RECONVERGENT B3 ;  /* 0x0000000000037941 */ /* 0x000fea0003800200 */
.L_x_180:
[----:B------:R-:W-:Y:S05]  /*12d0*/  BRA `(.L_x_184) ;  /* 0x0000000000207947 */ /* 0x000fea0003800000 */
.L_x_179:
[----:B------:R-:W-:-:S04]  /*12e0*/  LOP3.LUT R0, R12, 0x80000000, R9, 0x48, !PT ;  /* 0x800000000c007812 */ /* 0x000fc800078e4809 */
[----:B------:R-:W-:Y:S01]  /*12f0*/  LOP3.LUT R0, R0, 0x7f800000, RZ, 0xfc, !PT ;  /* 0x7f80000000007812 */ /* 0x000fe200078efcff */
[----:B------:R-:W-:Y:S06]  /*1300*/  BRA `(.L_x_184) ;  /* 0x0000000000147947 */ /* 0x000fec0003800000 */
.L_x_178:
[----:B------:R-:W-:Y:S01]  /*1310*/  LOP3.LUT R0, R12, 0x80000000, R9, 0x48, !PT ;  /* 0x800000000c007812 */ /* 0x000fe200078e4809 */
[----:B------:R-:W-:Y:S06]  /*1320*/  BRA `(.L_x_184) ;  /* 0x00000000000c7947 */ /* 0x000fec0003800000 */
.L_x_177:
[----:B------:R-:W0:Y:S01]  /*1330*/  MUFU.RSQ R0, -QNAN ;  /* 0xffc0000000007908 */ /* 0x000e220000001400 */
[----:B------:R-:W-:Y:S05]  /*1340*/  BRA `(.L_x_184) ;  /* 0x0000000000047947 */ /* 0x000fea0003800000 */
.L_x_176:
[----:B------:R-:W-:-:S07]  /*1350*/  FADD.FTZ R0, R0, 0.0703125 ;  /* 0x3d90000000007421 */ /* 0x000fce0000010000 */
.L_x_184:
[----:B------:R-:W-:Y:S05]  /*1360*/  BSYNC.RECONVERGENT B1 ;  /* 0x0000000000017941 */ /* 0x000fea0003800200 */
.L_x_173:
[----:B------:R-:W-:-:S04]  /*1370*/  IMAD.MOV.U32 R9, RZ, RZ, 0x0 ;  /* 0x00000000ff097424 */ /* 0x000fc800078e00ff */
[----:B0-----:R-:W-:Y:S05]  /*1380*/  RET.REL.NODEC R8 `(_Z30subtractPressureGradientKernelPfS_Phiiif) ;  /* 0xffffffec081c7950 */ /* 0x001fea0003c3ffff */
.L_x_185:
        /* <DEDUP_REMOVED lines=15> */
.L_x_252:


//--------------------- .text._Z22pressureJacobianKernelPfS_S_Phiiif --------------------------
	.section	.text._Z22pressureJacobianKernelPfS_S_Phiiif,"ax",@progbits
	.align	128
        .global         _Z22pressureJacobianKernelPfS_S_Phiiif
        .type           _Z22pressureJacobianKernelPfS_S_Phiiif,@function
        .size           _Z22pressureJacobianKernelPfS_S_Phiiif,(.L_x_253 - _Z22pressureJacobianKernelPfS_S_Phiiif)
        .other          _Z22pressureJacobianKernelPfS_S_Phiiif,@"STO_CUDA_ENTRY STV_DEFAULT"
_Z22pressureJacobianKernelPfS_S_Phiiif:
.text._Z22pressureJacobianKernelPfS_S_Phiiif:
        /* <DEDUP_REMOVED lines=22> */
[----:B------:R-:W-:-:S05]  /*0160*/  IMAD R5, R0, R2, R7 ;  /* 0x0000000200057224 */ /* 0x000fca00078e0207 */
        /* <DEDUP_REMOVED lines=8> */
[CC--:B------:R-:W-:Y:S01]  /*01f0*/  ISETP.GT.AND P4, PT, R7.reuse, R2.reuse, PT ;  /* 0x000000020700720c */ /* 0x0c0fe20003f84270 */
[C---:B------:R-:W-:Y:S01]  /*0200*/  VIADD R11, R7.reuse, 0x1 ;  /* 0x00000001070b7836 */ /* 0x040fe20000000000 */
[----:B------:R-:W-:Y:S01]  /*0210*/  BSSY.RECONVERGENT B0, `(.L_x_186) ;  /* 0x000001c000007945 */ /* 0x000fe20003800200 */
[C---:B------:R-:W-:Y:S01]  /*0220*/  VIADD R4, R10.reuse, 0xffffffff ;  /* 0xffffffff0a047836 */ /* 0x040fe20000000000 */
[----:B------:R-:W-:Y:S01]  /*0230*/  ISETP.LT.OR P4, PT, R7, 0x1, P4 ;  /* 0x000000010700780c */ /* 0x000fe20002781670 */
[----:B------:R-:W-:Y:S01]  /*0240*/  VIADD R6, R10, 0x1 ;  /* 0x000000010a067836 */ /* 0x000fe20000000000 */
[----:B------:R-:W-:Y:S01]  /*0250*/  ISETP.GE.AND P1, PT, R11, R2, PT ;  /* 0x000000020b00720c */ /* 0x000fe20003f26270 */
[----:B------:R-:W-:Y:S01]  /*0260*/  VIADD R11, R12, 0x1 ;  /* 0x000000010c0b7836 */ /* 0x000fe20000000000 */
[-C--:B------:R-:W-:Y:S01]  /*0270*/  ISETP.GE.U32.AND P0, PT, R4, R3.reuse, PT ;  /* 0x000000030400720c */ /* 0x080fe20003f06070 */
[----:B------:R-:W-:Y:S01]  /*0280*/  VIADD R4, R12, 0xffffffff ;  /* 0xffffffff0c047836 */ /* 0x000fe20000000000 */
[----:B------:R-:W-:Y:S01]  /*0290*/  ISETP.GE.U32.AND P5, PT, R6, R3, PT ;  /* 0x000000030600720c */ /* 0x000fe20003fa6070 */
[----:B------:R-:W-:Y:S01]  /*02a0*/  IMAD.MOV.U32 R6, RZ, RZ, RZ ;  /* 0x000000ffff067224 */ /* 0x000fe200078e00ff */
[----:B------:R-:W-:-:S02]  /*02b0*/  ISETP.GE.U32.AND P3, PT, R11, UR7, PT ;  /* 0x000000070b007c0c */ /* 0x000fc4000bf66070 */
[----:B------:R-:W-:Y:S01]  /*02c0*/  ISETP.GE.U32.AND P2, PT, R4, UR7, PT ;  /* 0x0000000704007c0c */ /* 0x000fe2000bf46070 */
[----:B------:R-:W-:Y:S01]  /*02d0*/  HFMA2 R4, -RZ, RZ, 0, 0 ;  /* 0x00000000ff047431 */ /* 0x000fe200000001ff */
[C---:B------:R-:W-:Y:S02]  /*02e0*/  ISETP.LT.OR P1, PT, R7.reuse, -0x1, P1 ;  /* 0xffffffff0700780c */ /* 0x040fe40000f21670 */
[C---:B------:R-:W-:Y:S02]  /*02f0*/  ISETP.LT.OR P0, PT, R7.reuse, RZ, P0 ;  /* 0x000000ff0700720c */ /* 0x040fe40000701670 */
[C---:B------:R-:W-:Y:S02]  /*0300*/  ISETP.LT.OR P5, PT, R7.reuse, RZ, P5 ;  /* 0x000000ff0700720c */ /* 0x040fe40002fa1670 */
[C---:B------:R-:W-:Y:S02]  /*0310*/  ISETP.LT.OR P2, PT, R7.reuse, RZ, P2 ;  /* 0x000000ff0700720c */ /* 0x040fe40001741670 */
[----:B------:R-:W-:Y:S01]  /*0320*/  ISETP.LT.OR P3, PT, R7, RZ, P3 ;  /* 0x000000ff0700720c */ /* 0x000fe20001f61670 */
[----:B------:R-:W-:-:S12]  /*0330*/  @P4 BRA `(.L_x_187) ;  /* 0x0000000000244947 */ /* 0x000fd80003800000 */
[----:B------:R-:W2:Y:S02]  /*0340*/  LDG.E.U8 R11, desc[UR4][R8.64+-0x1] ;  /* 0xffffff04080b7981 */ /* 0x000ea4000c1e1100 */
[----:B--2---:R-:W-:-:S13]  /*0350*/  ISETP.NE.AND P4, PT, R11, RZ, PT ;  /* 0x000000ff0b00720c */ /* 0x004fda0003f85270 */
[----:B------:R-:W-:Y:S05]  /*0360*/  @P4 BRA `(.L_x_187) ;  /* 0x0000000000184947 */ /* 0x000fea0003800000 */
[----:B0-----:R-:W0:Y:S01]  /*0370*/  LDC.64 R14, c[0x0][0x380] ;  /* 0x0000e000ff0e7b82 */ /* 0x001e220000000a00 */
[----:B------:R-:W-:-:S04]  /*0380*/  VIADD R11, R5, 0xffffffff ;  /* 0xffffffff050b7836 */ /* 0x000fc80000000000 */
[----:B0-----:R-:W-:-:S06]  /*0390*/  IMAD.WIDE R14, R11, 0x4, R14 ;  /* 0x000000040b0e7825 */ /* 0x001fcc00078e020e */
[----:B------:R-:W2:Y:S01]  /*03a0*/  LDG.E R14, desc[UR4][R14.64] ;  /* 0x000000040e0e7981 */ /* 0x000ea2000c1e1900 */
[----:B------:R-:W-:Y:S02]  /*03b0*/  IMAD.MOV.U32 R6, RZ, RZ, 0x1 ;  /* 0x00000001ff067424 */ /* 0x000fe400078e00ff */
[----:B--2---:R-:W-:-:S07]  /*03c0*/  FADD R4, RZ, R14 ;  /* 0x0000000eff047221 */ /* 0x004fce0000000000 */
.L_x_187:
[----:B------:R-:W-:Y:S05]  /*03d0*/  BSYNC.RECONVERGENT B0 ;  /* 0x0000000000007941 */ /* 0x000fea0003800200 */
.L_x_186:
[----:B------:R-:W-:Y:S04]  /*03e0*/  BSSY.RECONVERGENT B0, `(.L_x_188) ;  /* 0x000000b000007945 */ /* 0x000fe80003800200 */
[----:B------:R-:W-:Y:S05]  /*03f0*/  @P1 BRA `(.L_x_189) ;  /* 0x0000000000241947 */ /* 0x000fea0003800000 */
[----:B------:R-:W2:Y:S02]  /*0400*/  LDG.E.U8 R11, desc[UR4][R8.64+0x1] ;  /* 0x00000104080b7981 */ /* 0x000ea4000c1e1100 */
[----:B--2---:R-:W-:-:S13]  /*0410*/  ISETP.NE.AND P1, PT, R11, RZ, PT ;  /* 0x000000ff0b00720c */ /* 0x004fda0003f25270 */
[----:B------:R-:W-:Y:S05]  /*0420*/  @P1 BRA `(.L_x_189) ;  /* 0x0000000000181947 */ /* 0x000fea0003800000 */
[----:B0-----:R-:W0:Y:S01]  /*0430*/  LDC.64 R14, c[0x0][0x380] ;  /* 0x0000e000ff0e7b82 */ /* 0x001e220000000a00 */
[----:B------:R-:W-:-:S04]  /*0440*/  VIADD R11, R5, 0x1 ;  /* 0x00000001050b7836 */ /* 0x000fc80000000000 */
[----:B0-----:R-:W-:-:S06]  /*0450*/  IMAD.WIDE R14, R11, 0x4, R14 ;  /* 0x000000040b0e7825 */ /* 0x001fcc00078e020e */
[----:B------:R-:W2:Y:S01]  /*0460*/  LDG.E R15, desc[UR4][R14.64] ;  /* 0x000000040e0f7981 */ /* 0x000ea2000c1e1900 */
[----:B------:R-:W-:Y:S02]  /*0470*/  VIADD R6, R6, 0x1 ;  /* 0x0000000106067836 */ /* 0x000fe40000000000 */
[----:B--2---:R-:W-:-:S07]  /*0480*/  FADD R4, R4, R15 ;  /* 0x0000000f04047221 */ /* 0x004fce0000000000 */
.L_x_189:
[----:B------:R-:W-:Y:S05]  /*0490*/  BSYNC.RECONVERGENT B0 ;  /* 0x0000000000007941 */ /* 0x000fea0003800200 */
.L_x_188:
[----:B------:R-:W-:Y:S04]  /*04a0*/  BSSY.RECONVERGENT B0, `(.L_x_190) ;  /* 0x000000e000007945 */ /* 0x000fe80003800200 */
[----:B------:R-:W-:Y:S05]  /*04b0*/  @P0 BRA `(.L_x_191) ;  /* 0x0000000000300947 */ /* 0x000fea0003800000 */
[----:B------:R-:W-:-:S05]  /*04c0*/  IADD3 R11, PT, PT, R0, -0x1, RZ ;  /* 0xffffffff000b7810 */ /* 0x000fca0007ffe0ff */
[----:B------:R-:W-:-:S05]  /*04d0*/  IMAD R11, R11, R2, R7 ;  /* 0x000000020b0b7224 */ /* 0x000fca00078e0207 */
[----:B0-----:R-:W-:-:S04]  /*04e0*/  IADD3 R14, P0, PT, R11, UR8, RZ ;  /* 0x000000080b0e7c10 */ /* 0x001fc8000ff1e0ff */
[----:B------:R-:W-:-:S05]  /*04f0*/  LEA.HI.X.SX32 R15, R11, UR9, 0x1, P0 ;  /* 0x000000090b0f7c11 */ /* 0x000fca00080f0eff */
[----:B------:R-:W2:Y:S02]  /*0500*/  LDG.E.U8 R14, desc[UR4][R14.64] ;  /* 0x000000040e0e7981 */ /* 0x000ea4000c1e1100 */
[----:B--2---:R-:W-:-:S13]  /*0510*/  ISETP.NE.AND P0, PT, R14, RZ, PT ;  /* 0x000000ff0e00720c */ /* 0x004fda0003f05270 */
[----:B------:R-:W-:Y:S05]  /*0520*/  @P0 BRA `(.L_x_191) ;  /* 0x0000000000140947 */ /* 0x000fea0003800000 */
[----:B------:R-:W0:Y:S02]  /*0530*/  LDC.64 R14, c[0x0][0x380] ;  /* 0x0000e000ff0e7b82 */ /* 0x000e240000000a00 */
[----:B0-----:R-:W-:-:S06]  /*0540*/  IMAD.WIDE R14, R11, 0x4, R14 ;  /* 0x000000040b0e7825 */ /* 0x001fcc00078e020e */
[----:B------:R-:W2:Y:S01]  /*0550*/  LDG.E R15, desc[UR4][R14.64] ;  /* 0x000000040e0f7981 */ /* 0x000ea2000c1e1900 */
[----:B------:R-:W-:Y:S02]  /*0560*/  VIADD R6, R6, 0x1 ;  /* 0x0000000106067836 */ /* 0x000fe40000000000 */
[----:B--2---:R-:W-:-:S07]  /*0570*/  FADD R4, R4, R15 ;  /* 0x0000000f04047221 */ /* 0x004fce0000000000 */
.L_x_191:
[----:B------:R-:W-:Y:S05]  /*0580*/  BSYNC.RECONVERGENT B0 ;  /* 0x0000000000007941 */ /* 0x000fea0003800200 */
.L_x_190:
[----:B------:R-:W-:Y:S04]  /*0590*/  BSSY.RECONVERGENT B0, `(.L_x_192) ;  /* 0x000000d000007945 */ /* 0x000fe80003800200 */
[----:B------:R-:W-:Y:S05]  /*05a0*/  @P5 BRA `(.L_x_193) ;  /* 0x00000000002c5947 */ /* 0x000fea0003800000 */
[----:B------:R-:W-:-:S04]  /*05b0*/  IADD3 R8, P0, PT, R8, R2, RZ ;  /* 0x0000000208087210 */ /* 0x000fc80007f1e0ff */
[----:B------:R-:W-:-:S05]  /*05c0*/  LEA.HI.X.SX32 R9, R2, R9, 0x1, P0 ;  /* 0x0000000902097211 */ /* 0x000fca00000f0eff */
[----:B------:R-:W2:Y:S02]  /*05d0*/  LDG.E.U8 R8, desc[UR4][R8.64] ;  /* 0x0000000408087981 */ /* 0x000ea4000c1e1100 */
[----:B--2---:R-:W-:-:S13]  /*05e0*/  ISETP.NE.AND P0, PT, R8, RZ, PT ;  /* 0x000000ff0800720c */ /* 0x004fda0003f05270 */
[----:B------:R-:W-:Y:S05]  /*05f0*/  @P0 BRA `(.L_x_193) ;  /* 0x0000000000180947 */ /* 0x000fea0003800000 */
[----:B------:R-:W1:Y:S01]  /*0600*/  LDC.64 R8, c[0x0][0x380] ;  /* 0x0000e000ff087b82 */ /* 0x000e620000000a00 */
[----:B------:R-:W-:-:S04]  /*0610*/  IMAD.IADD R11, R5, 0x1, R2 ;  /* 0x00000001050b7824 */ /* 0x000fc800078e0202 */
[----:B-1----:R-:W-:-:S06]  /*0620*/  IMAD.WIDE R8, R11, 0x4, R8 ;  /* 0x000000040b087825 */ /* 0x002fcc00078e0208 */
[----:B------:R-:W2:Y:S01]  /*0630*/  LDG.E R9, desc[UR4][R8.64] ;  /* 0x0000000408097981 */ /* 0x000ea2000c1e1900 */
[----:B------:R-:W-:Y:S02]  /*0640*/  VIADD R6, R6, 0x1 ;  /* 0x0000000106067836 */ /* 0x000fe40000000000 */
[----:B--2---:R-:W-:-:S07]  /*0650*/  FADD R4, R4, R9 ;  /* 0x0000000904047221 */ /* 0x004fce0000000000 */
.L_x_193:
[----:B------:R-:W-:Y:S05]  /*0660*/  BSYNC.RECONVERGENT B0 ;  /* 0x0000000000007941 */ /* 0x000fea0003800200 */
.L_x_192:
[----:B------:R-:W-:Y:S04]  /*0670*/  BSSY.RECONVERGENT B0, `(.L_x_194) ;  /* 0x000000f000007945 */ /* 0x000fe80003800200 */
[----:B------:R-:W-:Y:S05]  /*0680*/  @P2 BRA `(.L_x_195) ;  /* 0x0000000000342947 */ /* 0x000fea0003800000 */
[----:B------:R-:W-:-:S04]  /*0690*/  IMAD R9, R12, R3, -R3 ;  /* 0x000000030c097224 */ /* 0x000fc800078e0a03 */
[----:B------:R-:W-:-:S04]  /*06a0*/  IMAD.IADD R9, R10, 0x1, R9 ;  /* 0x000000010a097824 */ /* 0x000fc800078e0209 */
[----:B------:R-:W-:-:S05]  /*06b0*/  IMAD R11, R9, R2, R7 ;  /* 0x00000002090b7224 */ /* 0x000fca00078e0207 */
[----:B------:R-:W-:-:S04]  /*06c0*/  IADD3 R8, P0, PT, R11, UR8, RZ ;  /* 0x000000080b087c10 */ /* 0x000fc8000ff1e0ff */
[----:B------:R-:W-:-:S05]  /*06d0*/  LEA.HI.X.SX32 R9, R11, UR9, 0x1, P0 ;  /* 0x000000090b097c11 */ /* 0x000fca00080f0eff */
[----:B------:R-:W2:Y:S02]  /*06e0*/  LDG.E.U8 R8, desc[UR4][R8.64] ;  /* 0x0000000408087981 */ /* 0x000ea4000c1e1100 */
[----:B--2---:R-:W-:-:S13]  /*06f0*/  ISETP.NE.AND P0, PT, R8, RZ, PT ;  /* 0x000000ff0800720c */ /* 0x004fda0003f05270 */
[----:B------:R-:W-:Y:S05]  /*0700*/  @P0 BRA `(.L_x_195) ;  /* 0x0000000000140947 */ /* 0x000fea0003800000 */
[----:B------:R-:W1:Y:S02]  /*0710*/  LDC.64 R8, c[0x0][0x380] ;  /* 0x0000e000ff087b82 */ /* 0x000e640000000a00 */
[----:B-1----:R-:W-:-:S06]  /*0720*/  IMAD.WIDE R8, R11, 0x4, R8 ;  /* 0x000000040b087825 */ /* 0x002fcc00078e0208 */
[----:B------:R-:W2:Y:S01]  /*0730*/  LDG.E R9, desc[UR4][R8.64] ;  /* 0x0000000408097981 */ /* 0x000ea2000c1e1900 */
[----:B------:R-:W-:Y:S02]  /*0740*/  VIADD R6, R6, 0x1 ;  /* 0x0000000106067836 */ /* 0x000fe40000000000 */
[----:B--2---:R-:W-:-:S07]  /*0750*/  FADD R4, R4, R9 ;  /* 0x0000000904047221 */ /* 0x004fce0000000000 */
.L_x_195:
[----:B------:R-:W-:Y:S05]  /*0760*/  BSYNC.RECONVERGENT B0 ;  /* 0x0000000000007941 */ /* 0x000fea0003800200 */
.L_x_194:
[----:B------:R-:W-:Y:S04]  /*0770*/  BSSY.RECONVERGENT B0, `(.L_x_196) ;  /* 0x000000e000007945 */ /* 0x000fe80003800200 */
[----:B------:R-:W-:Y:S05]  /*0780*/  @P3 BRA `(.L_x_197) ;  /* 0x0000000000303947 */ /* 0x000fea0003800000 */
[----:B------:R-:W-:-:S05]  /*0790*/  IADD3 R0, PT, PT, R0, R3, RZ ;  /* 0x0000000300007210 */ /* 0x000fca0007ffe0ff */
        /* <DEDUP_REMOVED lines=11> */
.L_x_197:
[----:B------:R-:W-:Y:S05]  /*0850*/  BSYNC.RECONVERGENT B0 ;  /* 0x0000000000007941 */ /* 0x000fea0003800200 */
.L_x_196:
[----:B------:R-:W-:-:S13]  /*0860*/  ISETP.NE.AND P0, PT, R6, RZ, PT ;  /* 0x000000ff0600720c */ /* 0x000fda0003f05270 */
[----:B------:R-:W1:Y:S02]  /*0870*/  @!P0 LDC.64 R2, c[0x0][0x388] ;  /* 0x0000e200ff028b82 */ /* 0x000e640000000a00 */
[----:B-1----:R-:W-:-:S05]  /*0880*/  @!P0 IMAD.WIDE R2, R5, 0x4, R2 ;  /* 0x0000000405028825 */ /* 0x002fca00078e0202 */
[----:B------:R1:W-:Y:S01]  /*0890*/  @!P0 STG.E desc[UR4][R2.64], RZ ;  /* 0x000000ff02008986 */ /* 0x0003e2000c101904 */
[----:B------:R-:W-:Y:S05]  /*08a0*/  @!P0 EXIT ;  /* 0x000000000000894d */ /* 0x000fea0003800000 */
[----:B------:R-:W2:Y:S01]  /*08b0*/  LDC R8, c[0x0][0x3ac] ;  /* 0x0000eb00ff087b82 */ /* 0x000ea20000000800 */
[----:B------:R-:W-:Y:S02]  /*08c0*/  UMOV UR6, 0x3b3ac71d ;  /* 0x3b3ac71d00067882 */ /* 0x000fe40000000000 */
[----:B------:R-:W-:Y:S01]  /*08d0*/  IMAD.U32 R9, RZ, RZ, UR6 ;  /* 0x00000006ff097e24 */ /* 0x000fe2000f8e00ff */
[----:B--2---:R-:W1:Y:S08]  /*08e0*/  MUFU.RCP R0, R8 ;  /* 0x0000000800007308 */ /* 0x004e700000001000 */
[----:B------:R-:W2:Y:S01]  /*08f0*/  FCHK P0, -R9, R8 ;  /* 0x0000000809007302 */ /* 0x000ea20000000100 */
[----:B-1----:R-:W-:-:S04]  /*0900*/  FFMA R3, R0, -R8, 1 ;  /* 0x3f80000000037423 */ /* 0x002fc80000000808 */
[----:B------:R-:W-:-:S04]  /*0910*/  FFMA R0, R0, R3, R0 ;  /* 0x0000000300007223 */ /* 0x000fc80000000000 */
[----:B------:R-:W-:-:S04]  /*0920*/  FFMA R3, R0, -0.0028500028420239686966, RZ ;  /* 0xbb3ac71d00037823 */ /* 0x000fc800000000ff */
[----:B------:R-:W-:-:S04]  /*0930*/  FFMA R2, R3, -R8, -0.0028500028420239686966 ;  /* 0xbb3ac71d03027423 */ /* 0x000fc80000000808 */
[----:B------:R-:W-:Y:S01]  /*0940*/  FFMA R7, R0, R2, R3 ;  /* 0x0000000200077223 */ /* 0x000fe20000000003 */
[----:B--2---:R-:W-:Y:S06]  /*0950*/  @!P0 BRA `(.L_x_198) ;  /* 0x0000000000188947 */ /* 0x004fec0003800000 */
[----:B------:R-:W1:Y:S01]  /*0960*/  LDCU UR6, c[0x0][0x3ac] ;  /* 0x00007580ff0677ac */ /* 0x000e620008000800 */
[----:B------:R-:W-:Y:S01]  /*0970*/  IMAD.MOV.U32 R0, RZ, RZ, -0x44c538e3 ;  /* 0xbb3ac71dff007424 */ /* 0x000fe200078e00ff */
[----:B------:R-:W-:Y:S01]  /*0980*/  MOV R2, 0x9b0 ;  /* 0x000009b000027802 */ /* 0x000fe20000000f00 */
[----:B-1----:R-:W-:-:S07]  /*0990*/  IMAD.U32 R3, RZ, RZ, UR6 ;  /* 0x00000006ff037e24 */ /* 0x002fce000f8e00ff */
[----:B0-----:R-:W-:Y:S05]  /*09a0*/  CALL.REL.NOINC `($__internal_7_$__cuda_sm3x_div_rn_noftz_f32_slowpath) ;  /* 0x0000000000747944 */ /* 0x001fea0003c00000 */
[----:B------:R-:W-:-:S07]  /*09b0*/  MOV R7, R0 ;  /* 0x0000000000077202 */ /* 0x000fce0000000f00 */
.L_x_198:
[----:B------:R-:W1:Y:S02]  /*09c0*/  LDC.64 R2, c[0x0][0x390] ;  /* 0x0000e400ff027b82 */ /* 0x000e640000000a00 */
[----:B-1----:R-:W-:-:S06]  /*09d0*/  IMAD.WIDE R2, R5, 0x4, R2 ;  /* 0x0000000405027825 */ /* 0x002fcc00078e0202 */
[----:B------:R-:W2:Y:S01]  /*09e0*/  LDG.E R3, desc[UR4][R2.64] ;  /* 0x0000000402037981 */ /* 0x000ea2000c1e1900 */
[----:B------:R-:W-:Y:S01]  /*09f0*/  I2FP.F32.U32 R11, R6 ;  /* 0x00000006000b7245 */ /* 0x000fe20000201000 */
[----:B------:R-:W-:Y:S03]  /*0a00*/  BSSY.RECONVERGENT B0, `(.L_x_199) ;  /* 0x000000e000007945 */ /* 0x000fe60003800200 */
[----:B------:R-:W1:Y:S02]  /*0a10*/  MUFU.RCP R6, R11 ;  /* 0x0000000b00067308 */ /* 0x000e640000001000 */
[----:B-1----:R-:W-:-:S04]  /*0a20*/  FFMA R9, -R11, R6, 1 ;  /* 0x3f8000000b097423 */ /* 0x002fc80000000106 */
[----:B------:R-:W-:Y:S01]  /*0a30*/  FFMA R9, R6, R9, R6 ;  /* 0x0000000906097223 */ /* 0x000fe20000000006 */
[----:B--2---:R-:W-:-:S04]  /*0a40*/  FFMA R0, R3, R7, R4 ;  /* 0x0000000703007223 */ /* 0x004fc80000000004 */
[----:B------:R-:W1:Y:S01]  /*0a50*/  FCHK P0, R0, R11 ;  /* 0x0000000b00007302 */ /* 0x000e620000000000 */
[----:B------:R-:W-:-:S04]  /*0a60*/  FFMA R4, R0, R9, RZ ;  /* 0x0000000900047223 */ /* 0x000fc800000000ff */
[----:B------:R-:W-:-:S04]  /*0a70*/  FFMA R6, -R11, R4, R0 ;  /* 0x000000040b067223 */ /* 0x000fc80000000100 */
[----:B------:R-:W-:Y:S01]  /*0a80*/  FFMA R4, R9, R6, R4 ;  /* 0x0000000609047223 */ /* 0x000fe20000000004 */
[----:B-1----:R-:W-:Y:S06]  /*0a90*/  @!P0 BRA `(.L_x_200) ;  /* 0x0000000000108947 */ /* 0x002fec0003800000 */
[----:B------:R-:W-:Y:S01]  /*0aa0*/  IMAD.MOV.U32 R3, RZ, RZ, R11 ;  /* 0x000000ffff037224 */ /* 0x000fe200078e000b */
[----:B------:R-:W-:-:S07]  /*0ab0*/  MOV R2, 0xad0 ;  /* 0x00000ad000027802 */ /* 0x000fce0000000f00 */
[----:B0-----:R-:W-:Y:S05]  /*0ac0*/  CALL.REL.NOINC `($__internal_7_$__cuda_sm3x_div_rn_noftz_f32_slowpath) ;  /* 0x00000000002c7944 */ /* 0x001fea0003c00000 */
[----:B------:R-:W-:-:S07]  /*0ad0*/  IMAD.MOV.U32 R4, RZ, RZ, R0 ;  /* 0x000000ffff047224 */ /* 0x000fce00078e0000 */
.L_x_200:
[----:B------:R-:W-:Y:S05]  /*0ae0*/  BSYNC.RECONVERGENT B0 ;  /* 0x0000000000007941 */ /* 0x000fea0003800200 */
.L_x_199:
[----:B------:R-:W1:Y:S08]  /*0af0*/  LDC.64 R2, c[0x0][0x380] ;  /* 0x0000e000ff027b82 */ /* 0x000e700000000a00 */
[----:B------:R-:W2:Y:S01]  /*0b00*/  LDC.64 R6, c[0x0][0x388] ;  /* 0x0000e200ff067b82 */ /* 0x000ea20000000a00 */
[----:B-1----:R-:W-:-:S06]  /*0b10*/  IMAD.WIDE R2, R5, 0x4, R2 ;  /* 0x0000000405027825 */ /* 0x002fcc00078e0202 */
[----:B------:R-:W3:Y:S01]  /*0b20*/  LDG.E R2, desc[UR4][R2.64] ;  /* 0x0000000402027981 */ /* 0x000ee2000c1e1900 */
[----:B------:R-:W-:Y:S01]  /*0b30*/  FMUL R9, R4, 0.60000002384185791016 ;  /* 0x3f19999a04097820 */ /* 0x000fe20000400000 */
[----:B--2---:R-:W-:-:S04]  /*0b40*/  IMAD.WIDE R6, R5, 0x4, R6 ;  /* 0x0000000405067825 */ /* 0x004fc800078e0206 */
[----:B---3--:R-:W-:-:S05]  /*0b50*/  FFMA R9, R2, 0.39999997615814208984, R9 ;  /* 0x3ecccccc02097823 */ /* 0x008fca0000000009 */
[----:B------:R-:W-:Y:S01]  /*0b60*/  STG.E desc[UR4][R6.64], R9 ;  /* 0x0000000906007986 */ /* 0x000fe2000c101904 */
[----:B------:R-:W-:Y:S05]  /*0b70*/  EXIT ;  /* 0x000000000000794d */ /* 0x000fea0003800000 */
        .weak           $__internal_7_$__cuda_sm3x_div_rn_noftz_f32_slowpath
        .type           $__internal_7_$__cuda_sm3x_div_rn_noftz_f32_slowpath,@function
        .size           $__internal_7_$__cuda_sm3x_div_rn_noftz_f32_slowpath,(.L_x_253 - $__internal_7_$__cuda_sm3x_div_rn_noftz_f32_slowpath)
$__internal_7_$__cuda_sm3x_div_rn_noftz_f32_slowpath:
[----:B------:R-:W-:Y:S01]  /*0b80*/  SHF.R.U32.HI R8, RZ, 0x17, R3 ;  /* 0x00000017ff087819 */ /* 0x000fe20000011603 */
[----:B------:R-:W-:Y:S01]  /*0b90*/  BSSY.RECONVERGENT B1, `(.L_x_201) ;  /* 0x0000062000017945 */ /* 0x000fe20003800200 */
[----:B------:R-:W-:Y:S02]  /*0ba0*/  SHF.R.U32.HI R7, RZ, 0x17, R0 ;  /* 0x00000017ff077819 */ /* 0x000fe40000011600 */
        /* <DEDUP_REMOVED lines=29> */
[----:B------:R-:W-:Y:S02]  /*0d80*/  @!P1 FFMA R3, R3, 1.84467440737095516160e+19, RZ ;  /* 0x5f80000003039823 */ /* 0x000fe400000000ff */
[----:B------:R-:W-:-:S07]  /*0d90*/  @!P1 VIADD R7, R7, 0x40 ;  /* 0x0000004007079836 */ /* 0x000fce0000000000 */
.L_x_202:
[----:B------:R-:W-:Y:S01]  /*0da0*/  LEA R8, R12, 0xc0800000, 0x17 ;  /* 0xc08000000c087811 */ /* 0x000fe200078eb8ff */
[----:B------:R-:W-:Y:S04]  /*0db0*/  BSSY.RECONVERGENT B2, `(.L_x_207) ;  /* 0x0000036000027945 */ /* 0x000fe80003800200 */
[----:B------:R-:W-:Y:S01]  /*0dc0*/  IMAD.IADD R8, R3, 0x1, -R8 ;  /* 0x0000000103087824 */ /* 0x000fe200078e0a08 */
[----:B------:R-:W-:-:S03]  /*0dd0*/  IADD3 R3, PT, PT, R10, -0x7f, RZ ;  /* 0xffffff810a037810 */ /* 0x000fc60007ffe0ff */
[----:B------:R0:W1:Y:S01]  /*0de0*/  MUFU.RCP R9, R8 ;  /* 0x0000000800097308 */ /* 0x0000620000001000 */
[----:B------:R-:W-:Y:S01]  /*0df0*/  FADD.FTZ R11, -R8, -RZ ;  /* 0x800000ff080b7221 */ /* 0x000fe20000010100 */
[C---:B------:R-:W-:Y:S01]  /*0e00*/  IMAD R0, R3.reuse, -0x800000, R0 ;  /* 0xff80000003007824 */ /* 0x040fe200078e0200 */
[----:B0-----:R-:W-:-:S05]  /*0e10*/  IADD3 R8, PT, PT, R3, 0x7f, -R12 ;  /* 0x0000007f03087810 */ /* 0x001fca0007ffe80c */
[----:B------:R-:W-:Y:S02]  /*0e20*/  IMAD.IADD R8, R8, 0x1, R7 ;  /* 0x0000000108087824 */ /* 0x000fe400078e0207 */
        /* <DEDUP_REMOVED lines=21> */
[CCC-:B------:R-:W-:Y:S01]  /*0f80*/  FFMA.RM R8, R14.reuse, R10.reuse, R9.reuse ;  /* 0x0000000a0e087223 */ /* 0x1c0fe20000004009 */
[C---:B------:R-:W-:Y:S02]  /*0f90*/  ISETP.NE.AND P2, PT, R11.reuse, RZ, PT ;  /* 0x000000ff0b00720c */ /* 0x040fe40003f45270 */
[----:B------:R-:W-:Y:S02]  /*0fa0*/  ISETP.NE.AND P1, PT, R11, RZ, PT ;  /* 0x000000ff0b00720c */ /* 0x000fe40003f25270 */
        /* <DEDUP_REMOVED lines=18> */
.L_x_209:
[----:B------:R-:W-:-:S04]  /*10d0*/  LOP3.LUT R0, R0, 0x80000000, RZ, 0xc0, !PT ;  /* 0x8000000000007812 */ /* 0x000fc800078ec0ff */
[----:B------:R-:W-:Y:S01]  /*10e0*/  LOP3.LUT R0, R0, 0x7f800000, RZ, 0xfc, !PT ;  /* 0x7f80000000007812 */ /* 0x000fe200078efcff */
[----:B------:R-:W-:Y:S06]  /*10f0*/  BRA `(.L_x_210) ;  /* 0x0000000000047947 */ /* 0x000fec0003800000 */
.L_x_208:
[----:B------:R-:W-:-:S07]  /*1100*/  IMAD R0, R8, 0x800000, R0 ;  /* 0x0080000008007824 */ /* 0x000fce00078e0200 */
.L_x_210:
[----:B------:R-:W-:Y:S05]  /*1110*/  BSYNC.RECONVERGENT B2 ;  /* 0x0000000000027941 */ /* 0x000fea0003800200 */
.L_x_207:
[----:B------:R-:W-:Y:S05]  /*1120*/  BRA `(.L_x_211) ;  /* 0x0000000000207947 */ /* 0x000fea0003800000 */
.L_x_206:
[----:B------:R-:W-:-:S04]  /*1130*/  LOP3.LUT R0, R3, 0x80000000, R0, 0x48, !PT ;  /* 0x8000000003007812 */ /* 0x000fc800078e4800 */
[----:B------:R-:W-:Y:S01]  /*1140*/  LOP3.LUT R0, R0, 0x7f800000, RZ, 0xfc, !PT ;  /* 0x7f80000000007812 */ /* 0x000fe200078efcff */
[----:B------:R-:W-:Y:S06]  /*1150*/  BRA `(.L_x_211) ;  /* 0x0000000000147947 */ /* 0x000fec0003800000 */
.L_x_205:
[----:B------:R-:W-:Y:S01]  /*1160*/  LOP3.LUT R0, R3, 0x80000000, R0, 0x48, !PT ;  /* 0x8000000003007812 */ /* 0x000fe200078e4800 */
[----:B------:R-:W-:Y:S06]  /*1170*/  BRA `(.L_x_211) ;  /* 0x00000000000c7947 */ /* 0x000fec0003800000 */
.L_x_204:
[----:B------:R-:W0:Y:S01]  /*1180*/  MUFU.RSQ R0, -QNAN ;  /* 0xffc0000000007908 */ /* 0x000e220000001400 */
[----:B------:R-:W-:Y:S05]  /*1190*/  BRA `(.L_x_211) ;  /* 0x0000000000047947 */ /* 0x000fea0003800000 */
.L_x_203:
[----:B------:R-:W-:-:S07]  /*11a0*/  FADD.FTZ R0, R0, R3 ;  /* 0x0000000300007221 */ /* 0x000fce0000010000 */
.L_x_211:
[----:B------:R-:W-:Y:S05]  /*11b0*/  BSYNC.RECONVERGENT B1 ;  /* 0x0000000000017941 */ /* 0x000fea0003800200 */
.L_x_201:
[----:B------:R-:W-:-:S04]  /*11c0*/  IMAD.MOV.U32 R3, RZ, RZ, 0x0 ;  /* 0x00000000ff037424 */ /* 0x000fc800078e00ff */
[----:B0-----:R-:W-:Y:S05]  /*11d0*/  RET.REL.NODEC R2 `(_Z22pressureJacobianKernelPfS_S_Phiiif) ;  /* 0xffffffec02887950 */ /* 0x001fea0003c3ffff */
.L_x_212:
        /* <DEDUP_REMOVED lines=10> */
.L_x_253:


//--------------------- .text._Z23computeDivergenceKernelPfS_Phiii --------------------------
	.section	.text._Z23computeDivergenceKernelPfS_Phiii,"ax",@progbits
	.align	128
        .global         _Z23computeDivergenceKernelPfS_Phiii
        .type           _Z23computeDivergenceKernelPfS_Phiii,@function
        .size           _Z23computeDivergenceKernelPfS_Phiii,(.L_x_254 - _Z23computeDivergenceKernelPfS_Phiii)
        .other          _Z23computeDivergenceKernelPfS_Phiii,@"STO_CUDA_ENTRY STV_DEFAULT"
_Z23computeDivergenceKernelPfS_Phiii:
.text._Z23computeDivergenceKernelPfS_Phiii:
        /* <DEDUP_REMOVED lines=32> */
[----:B------:R-:W-:Y:S01]  /*0200*/  VIADD R8, R2, 0xffffffff ;  /* 0xffffffff02087836 */ /* 0x000fe20000000000 */
[----:B------:R-:W-:Y:S04]  /*0210*/  BSSY.RECONVERGENT B0, `(.L_x_213) ;  /* 0x0000027000007945 */ /* 0x000fe80003800200 */
[----:B------:R-:W-:Y:S01]  /*0220*/  ISETP.GE.AND P0, PT, R5, R8, PT ;  /* 0x000000080500720c */ /* 0x000fe20003f06270 */
[----:B------:R-:W-:-:S03]  /*0230*/  IMAD.MOV.U32 R8, RZ, RZ, RZ ;  /* 0x000000ffff087224 */ /* 0x000fc600078e00ff */
[----:B------:R-:W-:-:S13]  /*0240*/  ISETP.LT.OR P0, PT, R5, 0x1, P0 ;  /* 0x000000010500780c */ /* 0x000fda0000701670 */
[----:B------:R-:W-:Y:S05]  /*0250*/  @P0 BRA `(.L_x_214) ;  /* 0x0000000000880947 */ /* 0x000fea0003800000 */
[C---:B0-----:R-:W-:Y:S01]  /*0260*/  VIADD R13, R5.reuse, 0x1 ;  /* 0x00000001050d7836 */ /* 0x041fe20000000000 */
[----:B------:R-:W-:Y:S01]  /*0270*/  BSSY.RECONVERGENT B1, `(.L_x_215) ;  /* 0x0000010000017945 */ /* 0x000fe20003800200 */
[-C--:B------:R-:W-:Y:S01]  /*0280*/  ISETP.GT.AND P0, PT, R5, R2.reuse, PT ;  /* 0x000000020500720c */ /* 0x080fe20003f04270 */
[----:B------:R-:W-:Y:S02]  /*0290*/  IMAD.MOV.U32 R17, RZ, RZ, RZ ;  /* 0x000000ffff117224 */ /* 0x000fe400078e00ff */
[----:B------:R-:W-:Y:S01]  /*02a0*/  ISETP.GE.AND P1, PT, R13, R2, PT ;  /* 0x000000020d00720c */ /* 0x000fe20003f26270 */
[----:B------:R-:W-:-:S12]  /*02b0*/  IMAD.MOV.U32 R8, RZ, RZ, RZ ;  /* 0x000000ffff087224 */ /* 0x000fd800078e00ff */
[----:B------:R-:W-:Y:S05]  /*02c0*/  @P1 BRA `(.L_x_216) ;  /* 0x0000000000281947 */ /* 0x000fea0003800000 */
[----:B------:R-:W-:-:S04]  /*02d0*/  IADD3 R12, P1, P2, R0, UR8, R5 ;  /* 0x00000008000c7c10 */ /* 0x000fc8000fa3e005 */
[----:B------:R-:W-:-:S05]  /*02e0*/  IADD3.X R13, PT, PT, RZ, UR9, RZ, P1, P2 ;  /* 0x00000009ff0d7c10 */ /* 0x000fca0008fe44ff */
[----:B------:R-:W2:Y:S02]  /*02f0*/  LDG.E.U8 R12, desc[UR6][R12.64+0x1] ;  /* 0x000001060c0c7981 */ /* 0x000ea4000c1e1100 */
[----:B--2---:R-:W-:-:S13]  /*0300*/  ISETP.NE.AND P1, PT, R12, RZ, PT ;  /* 0x000000ff0c00720c */ /* 0x004fda0003f25270 */
[----:B------:R-:W-:Y:S05]  /*0310*/  @P1 BRA `(.L_x_216) ;  /* 0x0000000000141947 */ /* 0x000fea0003800000 */
[----:B------:R-:W0:Y:S01]  /*0320*/  LDC.64 R12, c[0x0][0x380] ;  /* 0x0000e000ff0c7b82 */ /* 0x000e220000000a00 */
[----:B------:R-:W-:-:S04]  /*0330*/  IMAD.MOV.U32 R0, RZ, RZ, 0x3 ;  /* 0x00000003ff007424 */ /* 0x000fc800078e00ff */
[----:B------:R-:W-:-:S04]  /*0340*/  IMAD R15, R7, R0, 0x3 ;  /* 0x00000003070f7424 */ /* 0x000fc800078e0200 */
[----:B0-----:R-:W-:-:S05]  /*0350*/  IMAD.WIDE.U32 R12, R15, 0x4, R12 ;  /* 0x000000040f0c7825 */ /* 0x001fca00078e000c */
[----:B------:R0:W5:Y:S02]  /*0360*/  LDG.E R8, desc[UR6][R12.64] ;  /* 0x000000060c087981 */ /* 0x000164000c1e1900 */
.L_x_216:
[----:B------:R-:W-:Y:S05]  /*0370*/  BSYNC.RECONVERGENT B1 ;  /* 0x0000000000017941 */ /* 0x000fea0003800200 */
.L_x_215:
[----:B------:R-:W-:Y:S04]  /*0380*/  BSSY.RECONVERGENT B1, `(.L_x_217) ;  /* 0x000000d000017945 */ /* 0x000fe80003800200 */
[----:B------:R-:W-:Y:S05]  /*0390*/  @P0 BRA `(.L_x_218) ;  /* 0x00000000002c0947 */ /* 0x000fea0003800000 */
[----:B0-----:R-:W-:-:S04]  /*03a0*/  IADD3 R12, PT, PT, R7, -0x1, RZ ;  /* 0xffffffff070c7810 */ /* 0x001fc80007ffe0ff */
[----:B------:R-:W-:-:S05]  /*03b0*/  IADD3 R12, P0, PT, R12, UR8, RZ ;  /* 0x000000080c0c7c10 */ /* 0x000fca000ff1e0ff */
[----:B------:R-:W-:-:S05]  /*03c0*/  IMAD.X R13, RZ, RZ, UR9, P0 ;  /* 0x00000009ff0d7e24 */ /* 0x000fca00080e06ff */
[----:B------:R-:W2:Y:S02]  /*03d0*/  LDG.E.U8 R12, desc[UR6][R12.64] ;  /* 0x000000060c0c7981 */ /* 0x000ea4000c1e1100 */
[----:B--2---:R-:W-:-:S13]  /*03e0*/  ISETP.NE.AND P0, PT, R12, RZ, PT ;  /* 0x000000ff0c00720c */ /* 0x004fda0003f05270 */
[----:B------:R-:W-:Y:S05]  /*03f0*/  @P0 BRA `(.L_x_218) ;  /* 0x0000000000140947 */ /* 0x000fea0003800000 */
[----:B------:R-:W0:Y:S01]  /*0400*/  LDC.64 R12, c[0x0][0x380] ;  /* 0x0000e000ff0c7b82 */ /* 0x000e220000000a00 */
[----:B------:R-:W-:-:S04]  /*0410*/  IMAD.MOV.U32 R0, RZ, RZ, 0x3 ;  /* 0x00000003ff007424 */ /* 0x000fc800078e00ff */
[----:B------:R-:W-:-:S04]  /*0420*/  IMAD R15, R7, R0, -0x3 ;  /* 0xfffffffd070f7424 */ /* 0x000fc800078e0200 */
[----:B0-----:R-:W-:-:S05]  /*0430*/  IMAD.WIDE.U32 R12, R15, 0x4, R12 ;  /* 0x000000040f0c7825 */ /* 0x001fca00078e000c */
[----:B------:R1:W5:Y:S02]  /*0440*/  LDG.E R17, desc[UR6][R12.64] ;  /* 0x000000060c117981 */ /* 0x000364000c1e1900 */
.L_x_218:
[----:B------:R-:W-:Y:S05]  /*0450*/  BSYNC.RECONVERGENT B1 ;  /* 0x0000000000017941 */ /* 0x000fea0003800200 */
.L_x_217:
[----:B-----5:R-:W-:-:S04]  /*0460*/  FADD R0, -R17, R8 ;  /* 0x0000000811007221 */ /* 0x020fc80000000100 */
[----:B------:R-:W-:-:S07]  /*0470*/  FFMA R8, R0, 8, RZ ;  /* 0x4100000000087823 */ /* 0x000fce00000000ff */
.L_x_214:
[----:B------:R-:W-:Y:S05]  /*0480*/  BSYNC.RECONVERGENT B0 ;  /* 0x0000000000007941 */ /* 0x000fea0003800200 */
.L_x_213:
[----:B01----:R-:W-:Y:S01]  /*0490*/  VIADD R13, R3, 0xffffffff ;  /* 0xffffffff030d7836 */ /* 0x003fe20000000000 */
[----:B------:R-:W-:Y:S04]  /*04a0*/  BSSY.RECONVERGENT B0, `(.L_x_219) ;  /* 0x0000036000007945 */ /* 0x000fe80003800200 */
[----:B------:R-:W-:-:S04]  /*04b0*/  ISETP.GE.U32.AND P0, PT, R4, R13, PT ;  /* 0x0000000d0400720c */ /* 0x000fc80003f06070 */
[----:B------:R-:W-:-:S13]  /*04c0*/  ISETP.EQ.OR P0, PT, R4, RZ, P0 ;  /* 0x000000ff0400720c */ /* 0x000fda0000702670 */
[----:B------:R-:W-:Y:S05]  /*04d0*/  @P0 BRA `(.L_x_220) ;  /* 0x0000000000c80947 */ /* 0x000fea0003800000 */
[C---:B------:R-:W-:Y:S01]  /*04e0*/  VIADD R0, R4.reuse, 0x1 ;  /* 0x0000000104007836 */ /* 0x040fe20000000000 */
[-C--:B------:R-:W-:Y:S01]  /*04f0*/  ISETP.GT.U32.AND P2, PT, R4, R3.reuse, PT ;  /* 0x000000030400720c */ /* 0x080fe20003f44070 */
[----:B------:R-:W-:Y:S01]  /*0500*/  IMAD.MOV.U32 R12, RZ, RZ, 0x3d900000 ;  /* 0x3d900000ff0c7424 */ /* 0x000fe200078e00ff */
[----:B------:R-:W-:Y:S02]  /*0510*/  BSSY.RECONVERGENT B1, `(.L_x_221) ;  /* 0x0000012000017945 */ /* 0x000fe40003800200 */
[----:B------:R-:W-:Y:S01]  /*0520*/  ISETP.GE.U32.AND P0, PT, R0, R3, PT ;  /* 0x000000030000720c */ /* 0x000fe20003f06070 */
[----:B------:R-:W-:Y:S02]  /*0530*/  IMAD.MOV.U32 R3, RZ, RZ, 0x41638e39 ;  /* 0x41638e39ff037424 */ /* 0x000fe400078e00ff */
[----:B------:R-:W-:Y:S01]  /*0540*/  HFMA2 R0, -RZ, RZ, 0, 0 ;  /* 0x00000000ff007431 */ /* 0x000fe200000001ff */
[----:B------:R-:W-:Y:S01]  /*0550*/  ISETP.LT.OR P1, PT, R5, RZ, P0 ;  /* 0x000000ff0500720c */ /* 0x000fe20000721670 */
[----:B------:R-:W-:Y:S01]  /*0560*/  FFMA R12, R3, -R12, 1 ;  /* 0x3f800000030c7423 */ /* 0x000fe2000000080c */
[----:B------:R-:W-:-:S11]  /*0570*/  ISETP.LT.OR P0, PT, R5, RZ, P2 ;  /* 0x000000ff0500720c */ /* 0x000fd60001701670 */
[----:B------:R-:W-:Y:S05]  /*0580*/  @P1 BRA `(.L_x_222) ;  /* 0x0000000000281947 */ /* 0x000fea0003800000 */
[----:B------:R-:W-:-:S04]  /*0590*/  IADD3 R10, P1, PT, R10, R2, RZ ;  /* 0x000000020a0a7210 */ /* 0x000fc80007f3e0ff */
[----:B------:R-:W-:-:S05]  /*05a0*/  LEA.HI.X.SX32 R11, R2, R11, 0x1, P1 ;  /* 0x0000000b020b7211 */ /* 0x000fca00008f0eff */
[----:B------:R-:W2:Y:S02]  /*05b0*/  LDG.E.U8 R10, desc[UR6][R10.64] ;  /* 0x000000060a0a7981 */ /* 0x000ea4000c1e1100 */
[----:B--2---:R-:W-:-:S13]  /*05c0*/  ISETP.NE.AND P1, PT, R10, RZ, PT ;  /* 0x000000ff0a00720c */ /* 0x004fda0003f25270 */
[----:B------:R-:W-:Y:S05]  /*05d0*/  @P1 BRA `(.L_x_222) ;  /* 0x0000000000141947 */ /* 0x000fea0003800000 */
[----:B------:R-:W0:Y:S01]  /*05e0*/  LDC.64 R10, c[0x0][0x380] ;  /* 0x0000e000ff0a7b82 */ /* 0x000e220000000a00 */
[----:B------:R-:W-:-:S04]  /*05f0*/  IMAD.IADD R0, R7, 0x1, R2 ;  /* 0x0000000107007824 */ /* 0x000fc800078e0202 */
[----:B------:R-:W-:-:S04]  /*0600*/  IMAD R13, R0, 0x3, RZ ;  /* 0x00000003000d7824 */ /* 0x000fc800078e02ff */
[----:B0-----:R-:W-:-:S05]  /*0610*/  IMAD.WIDE R10, R13, 0x4, R10 ;  /* 0x000000040d0a7825 */ /* 0x001fca00078e020a */
[----:B------:R0:W5:Y:S02]  /*0620*/  LDG.E R0, desc[UR6][R10.64+0x4] ;  /* 0x000004060a007981 */ /* 0x000164000c1e1900 */
.L_x_222:
[----:B------:R-:W-:Y:S05]  /*0630*/  BSYNC.RECONVERGENT B1 ;  /* 0x0000000000017941 */ /* 0x000fea0003800200 */
.L_x_221:
[----:B------:R-:W-:Y:S01]  /*0640*/  BSSY.RECONVERGENT B1, `(.L_x_223) ;  /* 0x000000e000017945 */ /* 0x000fe20003800200 */
[----:B------:R-:W-:-:S03]  /*0650*/  IMAD.MOV.U32 R13, RZ, RZ, RZ ;  /* 0x000000ffff0d7224 */ /* 0x000fc600078e00ff */
[----:B------:R-:W-:Y:S05]  /*0660*/  @P0 BRA `(.L_x_224) ;  /* 0x00000000002c0947 */ /* 0x000fea0003800000 */
[----:B0-----:R-:W-:-:S04]  /*0670*/  VIADD R10, R9, 0xffffffff ;  /* 0xffffffff090a7836 */ /* 0x001fc80000000000 */
[----:B------:R-:W-:-:S05]  /*0680*/  IMAD R2, R10, R2, R5 ;  /* 0x000000020a027224 */ /* 0x000fca00078e0205 */
[----:B------:R-:W-:-:S04]  /*0690*/  IADD3 R10, P0, PT, R2, UR8, RZ ;  /* 0x00000008020a7c10 */ /* 0x000fc8000ff1e0ff */
[----:B------:R-:W-:-:S05]  /*06a0*/  LEA.HI.X.SX32 R11, R2, UR9, 0x1, P0 ;  /* 0x00000009020b7c11 */ /* 0x000fca00080f0eff */
[----:B------:R-:W2:Y:S02]  /*06b0*/  LDG.E.U8 R10, desc[UR6][R10.64] ;  /* 0x000000060a0a7981 */ /* 0x000ea4000c1e1100 */
[----:B--2---:R-:W-:-:S13]  /*06c0*/  ISETP.NE.AND P0, PT, R10, RZ, PT ;  /* 0x000000ff0a00720c */ /* 0x004fda0003f05270 */
[----:B------:R-:W-:Y:S05]  /*06d0*/  @P0 BRA `(.L_x_224) ;  /* 0x0000000000100947 */ /* 0x000fea0003800000 */
[----:B------:R-:W0:Y:S01]  /*06e0*/  LDC.64 R10, c[0x0][0x380] ;  /* 0x0000e000ff0a7b82 */ /* 0x000e220000000a00 */
[----:B------:R-:W-:-:S04]  /*06f0*/  IMAD R13, R2, 0x3, RZ ;  /* 0x00000003020d7824 */ /* 0x000fc800078e02ff */
[----:B0-----:R-:W-:-:S05]  /*0700*/  IMAD.WIDE R10, R13, 0x4, R10 ;  /* 0x000000040d0a7825 */ /* 0x001fca00078e020a */
[----:B------:R1:W5:Y:S02]  /*0710*/  LDG.E R13, desc[UR6][R10.64+0x4] ;  /* 0x000004060a0d7981 */ /* 0x000364000c1e1900 */
.L_x_224:
[----:B------:R-:W-:Y:S05]  /*0720*/  BSYNC.RECONVERGENT B1 ;  /* 0x0000000000017941 */ /* 0x000fea0003800200 */
.L_x_223:
[----:B-----5:R-:W-:Y:S01]  /*0730*/  FADD R0, -R13, R0 ;  /* 0x000000000d007221 */ /* 0x020fe20000000100 */
[----:B------:R-:W-:Y:S01]  /*0740*/  FFMA R3, R12, R3, 14.222222328186035156 ;  /* 0x41638e390c037423 */ /* 0x000fe20000000003 */
[----:B------:R-:W-:Y:S02]  /*0750*/  BSSY.RECONVERGENT B2, `(.L_x_225) ;  /* 0x0000009000027945 */ /* 0x000fe40003800200 */
[----:B------:R-:W2:Y:S01]  /*0760*/  FCHK P0, R0, 0.0703125 ;  /* 0x3d90000000007902 */ /* 0x000ea20000000000 */
[----:B------:R-:W-:-:S04]  /*0770*/  FFMA R2, R0, R3, RZ ;  /* 0x0000000300027223 */ /* 0x000fc800000000ff */
[----:B01----:R-:W-:-:S04]  /*0780*/  FFMA R10, R2, -0.0703125, R0 ;  /* 0xbd900000020a7823 */ /* 0x003fc80000000000 */
[----:B------:R-:W-:Y:S01]  /*0790*/  FFMA R3, R3, R10, R2 ;  /* 0x0000000a03037223 */ /* 0x000fe20000000002 */
[----:B--2---:R-:W-:Y:S06]  /*07a0*/  @!P0 BRA `(.L_x_226) ;  /* 0x00000000000c8947 */ /* 0x004fec0003800000 */
[----:B------:R-:W-:-:S07]  /*07b0*/  MOV R2, 0x7d0 ;  /* 0x000007d000027802 */ /* 0x000fce0000000f00 */
[----:B------:R-:W-:Y:S05]  /*07c0*/  CALL.REL.NOINC `($__internal_8_$__cuda_sm3x_div_rn_noftz_f32_slowpath) ;  /* 0x0000000000e07944 */ /* 0x000fea0003c00000 */
[----:B------:R-:W-:-:S07]  /*07d0*/  IMAD.MOV.U32 R3, RZ, RZ, R0 ;  /* 0x000000ffff037224 */ /* 0x000fce00078e0000 */
.L_x_226:
[----:B------:R-:W-:Y:S05]  /*07e0*/  BSYNC.RECONVERGENT B2 ;  /* 0x0000000000027941 */ /* 0x000fea0003800200 */
.L_x_225:
[----:B------:R-:W-:-:S07]  /*07f0*/  FADD R8, R8, R3 ;  /* 0x0000000308087221 */ /* 0x000fce0000000000 */
.L_x_220:
[----:B------:R-:W-:Y:S05]  /*0800*/  BSYNC.RECONVERGENT B0 ;  /* 0x0000000000007941 */ /* 0x000fea0003800200 */
.L_x_219:
[----:B------:R-:W0:Y:S01]  /*0810*/  LDCU UR5, c[0x0][0x3a0] ;  /* 0x00007400ff0577ac */ /* 0x000e220008000800 */
[----:B------:R-:W-:Y:S01]  /*0820*/  BSSY.RECONVERGENT B0, `(.L_x_227) ;  /* 0x000002e000007945 */ /* 0x000fe20003800200 */
[----:B0-----:R-:W-:-:S06]  /*0830*/  UIADD3 UR4, UPT, UPT, UR5, -0x1, URZ ;  /* 0xffffffff05047890 */ /* 0x001fcc000fffe0ff */
[----:B------:R-:W-:-:S04]  /*0840*/  ISETP.GE.U32.AND P0, PT, R6, UR4, PT ;  /* 0x0000000406007c0c */ /* 0x000fc8000bf06070 */
[----:B------:R-:W-:-:S13]  /*0850*/  ISETP.EQ.OR P0, PT, R6, RZ, P0 ;  /* 0x000000ff0600720c */ /* 0x000fda0000702670 */
[----:B------:R-:W-:Y:S05]  /*0860*/  @P0 BRA `(.L_x_228) ;  /* 0x0000000000a40947 */ /* 0x000fea0003800000 */
[C---:B------:R-:W-:Y:S01]  /*0870*/  VIADD R0, R6.reuse, 0x1 ;  /* 0x0000000106007836 */ /* 0x040fe20000000000 */
[----:B------:R-:W-:Y:S01]  /*0880*/  ISETP.GT.U32.AND P2, PT, R6, UR5, PT ;  /* 0x0000000506007c0c */ /* 0x000fe2000bf44070 */
[----:B------:R-:W-:Y:S01]  /*0890*/  BSSY.RECONVERGENT B1, `(.L_x_229) ;  /* 0x0000013000017945 */ /* 0x000fe20003800200 */
[----:B------:R-:W-:Y:S02]  /*08a0*/  IMAD.MOV.U32 R11, RZ, RZ, RZ ;  /* 0x000000ffff0b7224 */ /* 0x000fe400078e00ff */
[----:B------:R-:W-:Y:S02]  /*08b0*/  ISETP.GE.U32.AND P0, PT, R0, UR5, PT ;  /* 0x0000000500007c0c */ /* 0x000fe4000bf06070 */
[----:B------:R-:W-:Y:S02]  /*08c0*/  MOV R0, RZ ;  /* 0x000000ff00007202 */ /* 0x000fe40000000f00 */
[C---:B------:R-:W-:Y:S02]  /*08d0*/  ISETP.LT.OR P1, PT, R5.reuse, RZ, P0 ;  /* 0x000000ff0500720c */ /* 0x040fe40000721670 */
[----:B------:R-:W-:-:S11]  /*08e0*/  ISETP.LT.OR P0, PT, R5, RZ, P2 ;  /* 0x000000ff0500720c */ /* 0x000fd60001701670 */
[----:B------:R-:W-:Y:S05]  /*08f0*/  @P1 BRA `(.L_x_230) ;  /* 0x0000000000301947 */ /* 0x000fea0003800000 */
[----:B------:R-:W0:Y:S02]  /*0900*/  LDCU.128 UR8, c[0x0][0x390] ;  /* 0x00007200ff0877ac */ /* 0x000e240008000c00 */
[----:B0-----:R-:W-:-:S04]  /*0910*/  VIADD R2, R9, UR11 ;  /* 0x0000000b09027c36 */ /* 0x001fc80008000000 */
[----:B------:R-:W-:-:S05]  /*0920*/  IMAD R9, R2, UR10, R5 ;  /* 0x0000000a02097c24 */ /* 0x000fca000f8e0205 */
        /* <DEDUP_REMOVED lines=9> */
.L_x_230:
[----:B------:R-:W-:Y:S05]  /*09c0*/  BSYNC.RECONVERGENT B1 ;  /* 0x0000000000017941 */ /* 0x000fea0003800200 */
.L_x_229:
[----:B------:R-:W-:Y:S04]  /*09d0*/  BSSY.RECONVERGENT B1, `(.L_x_231) ;  /* 0x0000010000017945 */ /* 0x000fe80003800200 */
[----:B------:R-:W-:Y:S05]  /*09e0*/  @P0 BRA `(.L_x_232) ;  /* 0x0000000000380947 */ /* 0x000fea0003800000 */
[----:B0-----:R-:W0:Y:S08]  /*09f0*/  LDC.64 R2, c[0x0][0x398] ;  /* 0x0000e600ff027b82 */ /* 0x001e300000000a00 */
[----:B------:R-:W1:Y:S01]  /*0a00*/  LDC.64 R12, c[0x0][0x390] ;  /* 0x0000e400ff0c7b82 */ /* 0x000e620000000a00 */
[----:B0-----:R-:W-:-:S04]  /*0a10*/  IMAD R3, R6, R3, -R3 ;  /* 0x0000000306037224 */ /* 0x001fc800078e0a03 */
[----:B------:R-:W-:-:S04]  /*0a20*/  IMAD.IADD R3, R4, 0x1, R3 ;  /* 0x0000000104037824 */ /* 0x000fc800078e0203 */
[----:B------:R-:W-:-:S05]  /*0a30*/  IMAD R5, R3, R2, R5 ;  /* 0x0000000203057224 */ /* 0x000fca00078e0205 */
[----:B-1----:R-:W-:-:S04]  /*0a40*/  IADD3 R2, P0, PT, R5, R12, RZ ;  /* 0x0000000c05027210 */ /* 0x002fc80007f1e0ff */
[----:B------:R-:W-:-:S05]  /*0a50*/  LEA.HI.X.SX32 R3, R5, R13, 0x1, P0 ;  /* 0x0000000d05037211 */ /* 0x000fca00000f0eff */
[----:B------:R-:W2:Y:S02]  /*0a60*/  LDG.E.U8 R2, desc[UR6][R2.64] ;  /* 0x0000000602027981 */ /* 0x000ea4000c1e1100 */
[----:B--2---:R-:W-:-:S13]  /*0a70*/  ISETP.NE.AND P0, PT, R2, RZ, PT ;  /* 0x000000ff0200720c */ /* 0x004fda0003f05270 */
[----:B------:R-:W-:Y:S05]  /*0a80*/  @P0 BRA `(.L_x_232) ;  /* 0x0000000000100947 */ /* 0x000fea0003800000 */
[----:B------:R-:W0:Y:S01]  /*0a90*/  LDC.64 R2, c[0x0][0x380] ;  /* 0x0000e000ff027b82 */ /* 0x000e220000000a00 */
[----:B------:R-:W-:-:S04]  /*0aa0*/  IMAD R5, R5, 0x3, RZ ;  /* 0x0000000305057824 */ /* 0x000fc800078e02ff */
[----:B0-----:R-:W-:-:S05]  /*0ab0*/  IMAD.WIDE R2, R5, 0x4, R2 ;  /* 0x0000000405027825 */ /* 0x001fca00078e0202 */
[----:B------:R1:W5:Y:S02]  /*0ac0*/  LDG.E R11, desc[UR6][R2.64+0x8] ;  /* 0x00000806020b7981 */ /* 0x000364000c1e1900 */
.L_x_232:
[----:B------:R-:W-:Y:S05]  /*0ad0*/  BSYNC.RECONVERGENT B1 ;  /* 0x0000000000017941 */ /* 0x000fea0003800200 */
.L_x_231:
[----:B-----5:R-:W-:-:S04]  /*0ae0*/  FADD R11, -R11, R0 ;  /* 0x000000000b0b7221 */ /* 0x020fc80000000100 */
[----:B------:R-:W-:-:S07]  /*0af0*/  FFMA R8, R11, 8, R8 ;  /* 0x410000000b087823 */ /* 0x000fce0000000008 */
.L_x_228:
[----:B------:R-:W-:Y:S05]  /*0b00*/  BSYNC.RECONVERGENT B0 ;  /* 0x0000000000007941 */ /* 0x000fea0003800200 */
.L_x_227:
[----:B01----:R-:W0:Y:S02]  /*0b10*/  LDC.64 R2, c[0x0][0x388] ;  /* 0x0000e200ff027b82 */ /* 0x003e240000000a00 */
[----:B0-----:R-:W-:-:S05]  /*0b20*/  IMAD.WIDE R2, R7, 0x4, R2 ;  /* 0x0000000407027825 */ /* 0x001fca00078e0202 */
[----:B------:R-:W-:Y:S01]  /*0b30*/  STG.E desc[UR6][R2.64], R8 ;  /* 0x0000000802007986 */ /* 0x000fe2000c101906 */
[----:B------:R-:W-:Y:S05]  /*0b40*/  EXIT ;  /* 0x000000000000794d */ /* 0x000fea0003800000 */
        .weak           $__internal_8_$__cuda_sm3x_div_rn_noftz_f32_slowpath
        .type           $__internal_8_$__cuda_sm3x_div_rn_noftz_f32_slowpath,@function
        .size           $__internal_8_$__cuda_sm3x_div_rn_noftz_f32_slowpath,(.L_x_254 - $__internal_8_$__cuda_sm3x_div_rn_noftz_f32_slowpath)
$__internal_8_$__cuda_sm3x_div_rn_noftz_f32_slowpath:
        /* <DEDUP_REMOVED lines=12> */
[----:B------:R-:W-:-:S05]  /*0c10*/  HFMA2 R10, -RZ, RZ, 1.390625, 0 ;  /* 0x3d900000ff0a7431 */ /* 0x000fca00000001ff */
        /* <DEDUP_REMOVED lines=15> */
.L_x_235:
[----:B------:R-:W-:Y:S05]  /*0d10*/  BSYNC.RELIABLE B3 ;  /* 0x0000000000037941 */ /* 0x000fea0003800100 */
.L_x_234:
        /* <DEDUP_REMOVED lines=34> */
[----:B------:R-:W-:Y:S01]  /*0f40*/  IADD3 R12, PT, PT, R14, 0x20, RZ ;  /* 0x000000200e0c7810 */ /* 0x000fe20007ffe0ff */
[----:B------:R-:W-:Y:S01]  /*0f50*/  IMAD.MOV R13, RZ, RZ, -R14 ;  /* 0x000000ffff0d7224 */ /* 0x000fe200078e0a0e */
        /* <DEDUP_REMOVED lines=14> */
.L_x_242:
[----:B------:R-:W-:-:S04]  /*1040*/  LOP3.LUT R0, R0, 0x80000000, RZ, 0xc0, !PT ;  /* 0x8000000000007812 */ /* 0x000fc800078ec0ff */
[----:B------:R-:W-:Y:S01]  /*1050*/  LOP3.LUT R0, R0, 0x7f800000, RZ, 0xfc, !PT ;  /* 0x7f80000000007812 */ /* 0x000fe200078efcff */
[----:B------:R-:W-:Y:S06]  /*1060*/  BRA `(.L_x_243) ;  /* 0x0000000000047947 */ /* 0x000fec0003800000 */
.L_x_241:
[----:B------:R-:W-:-:S07]  /*1070*/  IMAD R0, R10, 0x800000, R0 ;  /* 0x008000000a007824 */ /* 0x000fce00078e0200 */
.L_x_243:
[----:B------:R-:W-:Y:S05]  /*1080*/  BSYNC.RECONVERGENT B3 ;  /* 0x0000000000037941 */ /* 0x000fea0003800200 */
.L_x_240:
[----:B------:R-:W-:Y:S05]  /*1090*/  BRA `(.L_x_244) ;  /* 0x0000000000207947 */ /* 0x000fea0003800000 */
.L_x_239:
[----:B------:R-:W-:-:S04]  /*10a0*/  LOP3.LUT R0, R10, 0x80000000, R3, 0x48, !PT ;  /* 0x800000000a007812 */ /* 0x000fc800078e4803 */
[----:B------:R-:W-:Y:S01]  /*10b0*/  LOP3.LUT R0, R0, 0x7f800000, RZ, 0xfc, !PT ;  /* 0x7f80000000007812 */ /* 0x000fe200078efcff */
[----:B------:R-:W-:Y:S06]  /*10c0*/  BRA `(.L_x_244) ;  /* 0x0000000000147947 */ /* 0x000fec0003800000 */
.L_x_238:
[----:B------:R-:W-:Y:S01]  /*10d0*/  LOP3.LUT R0, R10, 0x80000000, R3, 0x48, !PT ;  /* 0x800000000a007812 */ /* 0x000fe200078e4803 */
[----:B------:R-:W-:Y:S06]  /*10e0*/  BRA `(.L_x_244) ;  /* 0x00000000000c7947 */ /* 0x000fec0003800000 */
.L_x_237:
[----:B------:R-:W0:Y:S01]  /*10f0*/  MUFU.RSQ R0, -QNAN ;  /* 0xffc0000000007908 */ /* 0x000e220000001400 */
[----:B------:R-:W-:Y:S05]  /*1100*/  BRA `(.L_x_244) ;  /* 0x0000000000047947 */ /* 0x000fea0003800000 */
.L_x_236:
[----:B------:R-:W-:-:S07]  /*1110*/  FADD.FTZ R0, R0, 0.0703125 ;  /* 0x3d90000000007421 */ /* 0x000fce0000010000 */
.L_x_244:
[----:B------:R-:W-:Y:S05]  /*1120*/  BSYNC.RECONVERGENT B1 ;  /* 0x0000000000017941 */ /* 0x000fea0003800200 */
.L_x_233:
[----:B------:R-:W-:-:S04]  /*1130*/  IMAD.MOV.U32 R3, RZ, RZ, 0x0 ;  /* 0x00000000ff037424 */ /* 0x000fc800078e00ff */
[----:B0-----:R-:W-:Y:S05]  /*1140*/  RET.REL.NODEC R2 `(_Z23computeDivergenceKernelPfS_Phiii) ;  /* 0xffffffec02ac7950 */ /* 0x001fea0003c3ffff */
.L_x_245:
        /* <DEDUP_REMOVED lines=11> */
.L_x_254:


//--------------------- .nv.shared.reserved.0     --------------------------
	.section	.nv.shared.reserved.0,"aw",@nobits
	.weak		__nv_reservedSMEM_offset_0_alias
	.size		__nv_reservedSMEM_offset_0_alias, 0, 64
	.other		__nv_reservedSMEM_offset_0_alias,@"STO_CUDA_RESERVED_SHARED STV_DEFAULT"
__nv_reservedSMEM_offset_0_alias:
	.zero		0
	.zero		64


//--------------------- .nv.constant0._Z20advectVelocityKernelPfS_Phiiif --------------------------
	.section	.nv.constant0._Z20advectVelocityKernelPfS_Phiiif,"a",@progbits
	.sectionflags	@""
	.align	4
.nv.constant0._Z20advectVelocityKernelPfS_Phiiif:
	.zero		936


//--------------------- .nv.constant0._Z18addFanForcesKernelPfPhP6float3S2_ifiii --------------------------
	.section	.nv.constant0._Z18addFanForcesKernelPfPhP6float3S2_ifiii,"a",@progbits
	.sectionflags	@""
	.align	4
.nv.constant0._Z18addFanForcesKernelPfPhP6float3S2_ifiii:
	.zero		948


//--------------------- .nv.constant0._Z16advectHeatKernelPfS_S_Phiiif --------------------------
	.section	.nv.constant0._Z16advectHeatKernelPfS_S_Phiiif,"a",@progbits
	.sectionflags	@""
	.align	4
.nv.constant0._Z16advectHeatKernelPfS_S_Phiiif:
	.zero		944


//--------------------- .nv.constant0._Z19heatDiffusionKernelPfS_S_Phiiif --------------------------
	.section	.nv.constant0._Z19heatDiffusionKernelPfS_S_Phiiif,"a",@progbits
	.sectionflags	@""
	.align	4
.nv.constant0._Z19heatDiffusionKernelPfS_S_Phiiif:
	.zero		944


//--------------------- .nv.constant0._Z21computeResidualKernelPfS_S_Phiii --------------------------
	.section	.nv.constant0._Z21computeResidualKernelPfS_S_Phiii,"a",@progbits
	.sectionflags	@""
	.align	4
.nv.constant0._Z21computeResidualKernelPfS_S_Phiii:
	.zero		940


//--------------------- .nv.constant0._Z30subtractPressureGradientKernelPfS_Phiiif --------------------------
	.section	.nv.constant0._Z30subtractPressureGradientKernelPfS_Phiiif,"a",@progbits
	.sectionflags	@""
	.align	4
.nv.constant0._Z30subtractPressureGradientKernelPfS_Phiiif:
	.zero		936


//--------------------- .nv.constant0._Z22pressureJacobianKernelPfS_S_Phiiif --------------------------
	.section	.nv.constant0._Z22pressureJacobianKernelPfS_S_Phiiif,"a",@progbits
	.sectionflags	@""
	.align	4
.nv.constant0._Z22pressureJacobianKernelPfS_S_Phiiif:
	.zero		944


//--------------------- .nv.constant0._Z23computeDivergenceKernelPfS_Phiii --------------------------
	.section	.nv.constant0._Z23computeDivergenceKernelPfS_Phiii,"a",@progbits
	.sectionflags	@""
	.align	4
.nv.constant0._Z23computeDivergenceKernelPfS_Phiii:
	.zero		932


//--------------------- SYMBOLS --------------------------

	.type		.nv.reservedSmem.offset0,@object
	.size		.nv.reservedSmem.offset0,0x4
